//
// Generated by NVIDIA NVVM Compiler
//
// Compiler Build ID: CL-36424714
// Cuda compilation tools, release 13.0, V13.0.88
// Based on NVVM 20.0.0
//

.version 9.0
.target sm_100
.address_size 64

	// .globl	_Z21transcendental_kernelPKfPfi
.global .align 4 .b8 __cudart_i2opi_f[24] = {65, 144, 67, 60, 153, 149, 98, 219, 192, 221, 52, 245, 209, 87, 39, 252, 41, 21, 68, 78, 110, 131, 249, 162};

.visible .entry _Z21transcendental_kernelPKfPfi(
	.param .u64 .ptr .align 1 _Z21transcendental_kernelPKfPfi_param_0,
	.param .u64 .ptr .align 1 _Z21transcendental_kernelPKfPfi_param_1,
	.param .u32 _Z21transcendental_kernelPKfPfi_param_2
)
{
	.local .align 4 .b8 	__local_depot0[28];
	.reg .b64 	%SP;
	.reg .b64 	%SPL;
	.reg .pred 	%p<18>;
	.reg .b32 	%r<86>;
	.reg .b32 	%f<63>;
	.reg .b64 	%rd<47>;
	.reg .b64 	%fd<5>;

	mov.u64 	%SPL, __local_depot0;
	ld.param.u64 	%rd16, [_Z21transcendental_kernelPKfPfi_param_0];
	ld.param.u64 	%rd17, [_Z21transcendental_kernelPKfPfi_param_1];
	ld.param.u32 	%r29, [_Z21transcendental_kernelPKfPfi_param_2];
	add.u64 	%rd1, %SPL, 0;
	mov.u32 	%r30, %ctaid.x;
	mov.u32 	%r31, %ntid.x;
	mov.u32 	%r32, %tid.x;
	mad.lo.s32 	%r1, %r30, %r31, %r32;
	setp.ge.s32 	%p1, %r1, %r29;
	@%p1 bra 	$L__BB0_18;
	cvta.to.global.u64 	%rd19, %rd16;
	mul.wide.s32 	%rd20, %r1, 4;
	add.s64 	%rd21, %rd19, %rd20;
	ld.global.f32 	%f11, [%rd21];
	add.f32 	%f1, %f11, 0f3DCCCCCD;
	mul.f32 	%f12, %f1, 0f3F22F983;
	cvt.rni.s32.f32 	%r85, %f12;
	cvt.rn.f32.s32 	%f13, %r85;
	fma.rn.f32 	%f14, %f13, 0fBFC90FDA, %f1;
	fma.rn.f32 	%f15, %f13, 0fB3A22168, %f14;
	fma.rn.f32 	%f62, %f13, 0fA7C234C5, %f15;
	abs.f32 	%f3, %f1;
	setp.ltu.f32 	%p2, %f3, 0f47CE4780;
	mov.u32 	%r81, %r85;
	mov.f32 	%f61, %f62;
	@%p2 bra 	$L__BB0_9;
	setp.neu.f32 	%p3, %f3, 0f7F800000;
	@%p3 bra 	$L__BB0_4;
	mov.f32 	%f18, 0f00000000;
	mul.rn.f32 	%f61, %f1, %f18;
	mov.b32 	%r81, 0;
	bra.uni 	$L__BB0_9;
$L__BB0_4:
	mov.b32 	%r3, %f1;
	shl.b32 	%r34, %r3, 8;
	or.b32  	%r4, %r34, -2147483648;
	mov.b64 	%rd43, 0;
	mov.b32 	%r78, 0;
	mov.u64 	%rd41, __cudart_i2opi_f;
	mov.u64 	%rd42, %rd1;
$L__BB0_5:
	.pragma "nounroll";
	ld.global.nc.u32 	%r35, [%rd41];
	mad.wide.u32 	%rd24, %r35, %r4, %rd43;
	shr.u64 	%rd43, %rd24, 32;
	st.local.u32 	[%rd42], %rd24;
	add.s32 	%r78, %r78, 1;
	add.s64 	%rd42, %rd42, 4;
	add.s64 	%rd41, %rd41, 4;
	setp.ne.s32 	%p4, %r78, 6;
	@%p4 bra 	$L__BB0_5;
	shr.u32 	%r36, %r3, 23;
	st.local.u32 	[%rd1+24], %rd43;
	and.b32  	%r7, %r36, 31;
	and.b32  	%r37, %r36, 224;
	add.s32 	%r38, %r37, -128;
	shr.u32 	%r39, %r38, 5;
	mul.wide.u32 	%rd25, %r39, 4;
	sub.s64 	%rd8, %rd1, %rd25;
	ld.local.u32 	%r79, [%rd8+24];
	ld.local.u32 	%r80, [%rd8+20];
	setp.eq.s32 	%p5, %r7, 0;
	@%p5 bra 	$L__BB0_8;
	shf.l.wrap.b32 	%r79, %r80, %r79, %r7;
	ld.local.u32 	%r40, [%rd8+16];
	shf.l.wrap.b32 	%r80, %r40, %r80, %r7;
$L__BB0_8:
	shr.u32 	%r41, %r79, 30;
	shf.l.wrap.b32 	%r42, %r80, %r79, 2;
	shl.b32 	%r43, %r80, 2;
	shr.u32 	%r44, %r42, 31;
	add.s32 	%r45, %r44, %r41;
	neg.s32 	%r46, %r45;
	setp.lt.s32 	%p6, %r3, 0;
	selp.b32 	%r81, %r46, %r45, %p6;
	xor.b32  	%r47, %r42, %r3;
	shr.s32 	%r48, %r42, 31;
	xor.b32  	%r49, %r48, %r42;
	xor.b32  	%r50, %r48, %r43;
	cvt.u64.u32 	%rd26, %r49;
	shl.b64 	%rd27, %rd26, 32;
	cvt.u64.u32 	%rd28, %r50;
	or.b64  	%rd29, %rd27, %rd28;
	cvt.rn.f64.s64 	%fd1, %rd29;
	mul.f64 	%fd2, %fd1, 0d3BF921FB54442D19;
	cvt.rn.f32.f64 	%f16, %fd2;
	neg.f32 	%f17, %f16;
	setp.lt.s32 	%p7, %r47, 0;
	selp.f32 	%f61, %f17, %f16, %p7;
$L__BB0_9:
	setp.ltu.f32 	%p8, %f3, 0f47CE4780;
	mul.rn.f32 	%f19, %f61, %f61;
	and.b32  	%r52, %r81, 1;
	setp.eq.b32 	%p9, %r52, 1;
	selp.f32 	%f20, 0f3F800000, %f61, %p9;
	fma.rn.f32 	%f21, %f19, %f20, 0f00000000;
	fma.rn.f32 	%f22, %f19, 0f37CBAC00, 0fBAB607ED;
	selp.f32 	%f23, %f22, 0fB94D4153, %p9;
	selp.f32 	%f24, 0f3D2AAABB, 0f3C0885E4, %p9;
	fma.rn.f32 	%f25, %f23, %f19, %f24;
	selp.f32 	%f26, 0fBEFFFFFF, 0fBE2AAAA8, %p9;
	fma.rn.f32 	%f27, %f25, %f19, %f26;
	fma.rn.f32 	%f28, %f27, %f21, %f20;
	and.b32  	%r53, %r81, 2;
	setp.eq.s32 	%p10, %r53, 0;
	mov.f32 	%f29, 0f00000000;
	sub.f32 	%f30, %f29, %f28;
	selp.f32 	%f7, %f28, %f30, %p10;
	@%p8 bra 	$L__BB0_17;
	setp.neu.f32 	%p11, %f3, 0f7F800000;
	@%p11 bra 	$L__BB0_12;
	mov.f32 	%f33, 0f00000000;
	mul.rn.f32 	%f62, %f1, %f33;
	mov.b32 	%r85, 0;
	bra.uni 	$L__BB0_17;
$L__BB0_12:
	mov.b32 	%r16, %f1;
	shl.b32 	%r55, %r16, 8;
	or.b32  	%r17, %r55, -2147483648;
	mov.b64 	%rd46, 0;
	mov.b32 	%r82, 0;
	mov.u64 	%rd44, __cudart_i2opi_f;
	mov.u64 	%rd45, %rd1;
$L__BB0_13:
	.pragma "nounroll";
	ld.global.nc.u32 	%r56, [%rd44];
	mad.wide.u32 	%rd32, %r56, %r17, %rd46;
	shr.u64 	%rd46, %rd32, 32;
	st.local.u32 	[%rd45], %rd32;
	add.s32 	%r82, %r82, 1;
	add.s64 	%rd45, %rd45, 4;
	add.s64 	%rd44, %rd44, 4;
	setp.ne.s32 	%p12, %r82, 6;
	@%p12 bra 	$L__BB0_13;
	shr.u32 	%r57, %r16, 23;
	st.local.u32 	[%rd1+24], %rd46;
	and.b32  	%r20, %r57, 31;
	and.b32  	%r58, %r57, 224;
	add.s32 	%r59, %r58, -128;
	shr.u32 	%r60, %r59, 5;
	mul.wide.u32 	%rd33, %r60, 4;
	sub.s64 	%rd15, %rd1, %rd33;
	ld.local.u32 	%r83, [%rd15+24];
	ld.local.u32 	%r84, [%rd15+20];
	setp.eq.s32 	%p13, %r20, 0;
	@%p13 bra 	$L__BB0_16;
	shf.l.wrap.b32 	%r83, %r84, %r83, %r20;
	ld.local.u32 	%r61, [%rd15+16];
	shf.l.wrap.b32 	%r84, %r61, %r84, %r20;
$L__BB0_16:
	shr.u32 	%r62, %r83, 30;
	shf.l.wrap.b32 	%r63, %r84, %r83, 2;
	shl.b32 	%r64, %r84, 2;
	shr.u32 	%r65, %r63, 31;
	add.s32 	%r66, %r65, %r62;
	neg.s32 	%r67, %r66;
	setp.lt.s32 	%p14, %r16, 0;
	selp.b32 	%r85, %r67, %r66, %p14;
	xor.b32  	%r68, %r63, %r16;
	shr.s32 	%r69, %r63, 31;
	xor.b32  	%r70, %r69, %r63;
	xor.b32  	%r71, %r69, %r64;
	cvt.u64.u32 	%rd34, %r70;
	shl.b64 	%rd35, %rd34, 32;
	cvt.u64.u32 	%rd36, %r71;
	or.b64  	%rd37, %rd35, %rd36;
	cvt.rn.f64.s64 	%fd3, %rd37;
	mul.f64 	%fd4, %fd3, 0d3BF921FB54442D19;
	cvt.rn.f32.f64 	%f31, %fd4;
	neg.f32 	%f32, %f31;
	setp.lt.s32 	%p15, %r68, 0;
	selp.f32 	%f62, %f32, %f31, %p15;
$L__BB0_17:
	add.s32 	%r73, %r85, 1;
	mul.rn.f32 	%f34, %f62, %f62;
	and.b32  	%r74, %r85, 1;
	setp.eq.b32 	%p16, %r74, 1;
	selp.f32 	%f35, %f62, 0f3F800000, %p16;
	fma.rn.f32 	%f36, %f34, %f35, 0f00000000;
	fma.rn.f32 	%f37, %f34, 0f37CBAC00, 0fBAB607ED;
	selp.f32 	%f38, 0fB94D4153, %f37, %p16;
	selp.f32 	%f39, 0f3C0885E4, 0f3D2AAABB, %p16;
	fma.rn.f32 	%f40, %f38, %f34, %f39;
	selp.f32 	%f41, 0fBE2AAAA8, 0fBEFFFFFF, %p16;
	fma.rn.f32 	%f42, %f40, %f34, %f41;
	fma.rn.f32 	%f43, %f42, %f36, %f35;
	and.b32  	%r75, %r73, 2;
	setp.eq.s32 	%p17, %r75, 0;
	mov.f32 	%f44, 0f00000000;
	sub.f32 	%f45, %f44, %f43;
	selp.f32 	%f46, %f43, %f45, %p17;
	add.f32 	%f47, %f7, %f46;
	mul.f32 	%f48, %f1, 0fBDCCCCCD;
	fma.rn.f32 	%f49, %f48, 0f3BBB989D, 0f3F000000;
	cvt.sat.f32.f32 	%f50, %f49;
	mov.f32 	%f51, 0f4B400001;
	mov.f32 	%f52, 0f437C0000;
	fma.rm.f32 	%f53, %f50, %f52, %f51;
	add.f32 	%f54, %f53, 0fCB40007F;
	neg.f32 	%f55, %f54;
	fma.rn.f32 	%f56, %f48, 0f3FB8AA3B, %f55;
	fma.rn.f32 	%f57, %f48, 0f32A57060, %f56;
	mov.b32 	%r76, %f53;
	shl.b32 	%r77, %r76, 23;
	mov.b32 	%f58, %r77;
	ex2.approx.ftz.f32 	%f59, %f57;
	fma.rn.f32 	%f60, %f59, %f58, %f47;
	cvta.to.global.u64 	%rd38, %rd17;
	add.s64 	%rd40, %rd38, %rd20;
	st.global.f32 	[%rd40], %f60;
$L__BB0_18:
	ret;

}
	// .globl	_Z16variable_computeILi1EEvPKfPfi
.visible .entry _Z16variable_computeILi1EEvPKfPfi(
	.param .u64 .ptr .align 1 _Z16variable_computeILi1EEvPKfPfi_param_0,
	.param .u64 .ptr .align 1 _Z16variable_computeILi1EEvPKfPfi_param_1,
	.param .u32 _Z16variable_computeILi1EEvPKfPfi_param_2
)
{
	.reg .pred 	%p<2>;
	.reg .b32 	%r<6>;
	.reg .b32 	%f<3>;
	.reg .b64 	%rd<8>;

	ld.param.u64 	%rd1, [_Z16variable_computeILi1EEvPKfPfi_param_0];
	ld.param.u64 	%rd2, [_Z16variable_computeILi1EEvPKfPfi_param_1];
	ld.param.u32 	%r2, [_Z16variable_computeILi1EEvPKfPfi_param_2];
	mov.u32 	%r3, %ctaid.x;
	mov.u32 	%r4, %ntid.x;
	mov.u32 	%r5, %tid.x;
	mad.lo.s32 	%r1, %r3, %r4, %r5;
	setp.ge.s32 	%p1, %r1, %r2;
	@%p1 bra 	$L__BB1_2;
	cvta.to.global.u64 	%rd3, %rd2;
	cvta.to.global.u64 	%rd4, %rd1;
	mul.wide.s32 	%rd5, %r1, 4;
	add.s64 	%rd6, %rd4, %rd5;
	ld.global.f32 	%f1, [%rd6];
	fma.rn.f32 	%f2, %f1, 0f3F800347, 0f38D1B717;
	add.s64 	%rd7, %rd3, %rd5;
	st.global.f32 	[%rd7], %f2;
$L__BB1_2:
	ret;

}
	// .globl	_Z16variable_computeILi10EEvPKfPfi
.visible .entry _Z16variable_computeILi10EEvPKfPfi(
	.param .u64 .ptr .align 1 _Z16variable_computeILi10EEvPKfPfi_param_0,
	.param .u64 .ptr .align 1 _Z16variable_computeILi10EEvPKfPfi_param_1,
	.param .u32 _Z16variable_computeILi10EEvPKfPfi_param_2
)
{
	.reg .pred 	%p<2>;
	.reg .b32 	%r<6>;
	.reg .b32 	%f<12>;
	.reg .b64 	%rd<8>;

	ld.param.u64 	%rd1, [_Z16variable_computeILi10EEvPKfPfi_param_0];
	ld.param.u64 	%rd2, [_Z16variable_computeILi10EEvPKfPfi_param_1];
	ld.param.u32 	%r2, [_Z16variable_computeILi10EEvPKfPfi_param_2];
	mov.u32 	%r3, %ctaid.x;
	mov.u32 	%r4, %ntid.x;
	mov.u32 	%r5, %tid.x;
	mad.lo.s32 	%r1, %r3, %r4, %r5;
	setp.ge.s32 	%p1, %r1, %r2;
	@%p1 bra 	$L__BB2_2;
	cvta.to.global.u64 	%rd3, %rd2;
	cvta.to.global.u64 	%rd4, %rd1;
	mul.wide.s32 	%rd5, %r1, 4;
	add.s64 	%rd6, %rd4, %rd5;
	ld.global.f32 	%f1, [%rd6];
	fma.rn.f32 	%f2, %f1, 0f3F800347, 0f38D1B717;
	fma.rn.f32 	%f3, %f2, 0f3F800347, 0f38D1B717;
	fma.rn.f32 	%f4, %f3, 0f3F800347, 0f38D1B717;
	fma.rn.f32 	%f5, %f4, 0f3F800347, 0f38D1B717;
	fma.rn.f32 	%f6, %f5, 0f3F800347, 0f38D1B717;
	fma.rn.f32 	%f7, %f6, 0f3F800347, 0f38D1B717;
	fma.rn.f32 	%f8, %f7, 0f3F800347, 0f38D1B717;
	fma.rn.f32 	%f9, %f8, 0f3F800347, 0f38D1B717;
	fma.rn.f32 	%f10, %f9, 0f3F800347, 0f38D1B717;
	fma.rn.f32 	%f11, %f10, 0f3F800347, 0f38D1B717;
	add.s64 	%rd7, %rd3, %rd5;
	st.global.f32 	[%rd7], %f11;
$L__BB2_2:
	ret;

}
	// .globl	_Z16variable_computeILi50EEvPKfPfi
.visible .entry _Z16variable_computeILi50EEvPKfPfi(
	.param .u64 .ptr .align 1 _Z16variable_computeILi50EEvPKfPfi_param_0,
	.param .u64 .ptr .align 1 _Z16variable_computeILi50EEvPKfPfi_param_1,
	.param .u32 _Z16variable_computeILi50EEvPKfPfi_param_2
)
{
	.reg .pred 	%p<2>;
	.reg .b32 	%r<6>;
	.reg .b32 	%f<52>;
	.reg .b64 	%rd<8>;

	ld.param.u64 	%rd1, [_Z16variable_computeILi50EEvPKfPfi_param_0];
	ld.param.u64 	%rd2, [_Z16variable_computeILi50EEvPKfPfi_param_1];
	ld.param.u32 	%r2, [_Z16variable_computeILi50EEvPKfPfi_param_2];
	mov.u32 	%r3, %ctaid.x;
	mov.u32 	%r4, %ntid.x;
	mov.u32 	%r5, %tid.x;
	mad.lo.s32 	%r1, %r3, %r4, %r5;
	setp.ge.s32 	%p1, %r1, %r2;
	@%p1 bra 	$L__BB3_2;
	cvta.to.global.u64 	%rd3, %rd2;
	cvta.to.global.u64 	%rd4, %rd1;
	mul.wide.s32 	%rd5, %r1, 4;
	add.s64 	%rd6, %rd4, %rd5;
	ld.global.f32 	%f1, [%rd6];
	fma.rn.f32 	%f2, %f1, 0f3F800347, 0f38D1B717;
	fma.rn.f32 	%f3, %f2, 0f3F800347, 0f38D1B717;
	fma.rn.f32 	%f4, %f3, 0f3F800347, 0f38D1B717;
	fma.rn.f32 	%f5, %f4, 0f3F800347, 0f38D1B717;
	fma.rn.f32 	%f6, %f5, 0f3F800347, 0f38D1B717;
	fma.rn.f32 	%f7, %f6, 0f3F800347, 0f38D1B717;
	fma.rn.f32 	%f8, %f7, 0f3F800347, 0f38D1B717;
	fma.rn.f32 	%f9, %f8, 0f3F800347, 0f38D1B717;
	fma.rn.f32 	%f10, %f9, 0f3F800347, 0f38D1B717;
	fma.rn.f32 	%f11, %f10, 0f3F800347, 0f38D1B717;
	fma.rn.f32 	%f12, %f11, 0f3F800347, 0f38D1B717;
	fma.rn.f32 	%f13, %f12, 0f3F800347, 0f38D1B717;
	fma.rn.f32 	%f14, %f13, 0f3F800347, 0f38D1B717;
	fma.rn.f32 	%f15, %f14, 0f3F800347, 0f38D1B717;
	fma.rn.f32 	%f16, %f15, 0f3F800347, 0f38D1B717;
	fma.rn.f32 	%f17, %f16, 0f3F800347, 0f38D1B717;
	fma.rn.f32 	%f18, %f17, 0f3F800347, 0f38D1B717;
	fma.rn.f32 	%f19, %f18, 0f3F800347, 0f38D1B717;
	fma.rn.f32 	%f20, %f19, 0f3F800347, 0f38D1B717;
	fma.rn.f32 	%f21, %f20, 0f3F800347, 0f38D1B717;
	fma.rn.f32 	%f22, %f21, 0f3F800347, 0f38D1B717;
	fma.rn.f32 	%f23, %f22, 0f3F800347, 0f38D1B717;
	fma.rn.f32 	%f24, %f23, 0f3F800347, 0f38D1B717;
	fma.rn.f32 	%f25, %f24, 0f3F800347, 0f38D1B717;
	fma.rn.f32 	%f26, %f25, 0f3F800347, 0f38D1B717;
	fma.rn.f32 	%f27, %f26, 0f3F800347, 0f38D1B717;
	fma.rn.f32 	%f28, %f27, 0f3F800347, 0f38D1B717;
	fma.rn.f32 	%f29, %f28, 0f3F800347, 0f38D1B717;
	fma.rn.f32 	%f30, %f29, 0f3F800347, 0f38D1B717;
	fma.rn.f32 	%f31, %f30, 0f3F800347, 0f38D1B717;
	fma.rn.f32 	%f32, %f31, 0f3F800347, 0f38D1B717;
	fma.rn.f32 	%f33, %f32, 0f3F800347, 0f38D1B717;
	fma.rn.f32 	%f34, %f33, 0f3F800347, 0f38D1B717;
	fma.rn.f32 	%f35, %f34, 0f3F800347, 0f38D1B717;
	fma.rn.f32 	%f36, %f35, 0f3F800347, 0f38D1B717;
	fma.rn.f32 	%f37, %f36, 0f3F800347, 0f38D1B717;
	fma.rn.f32 	%f38, %f37, 0f3F800347, 0f38D1B717;
	fma.rn.f32 	%f39, %f38, 0f3F800347, 0f38D1B717;
	fma.rn.f32 	%f40, %f39, 0f3F800347, 0f38D1B717;
	fma.rn.f32 	%f41, %f40, 0f3F800347, 0f38D1B717;
	fma.rn.f32 	%f42, %f41, 0f3F800347, 0f38D1B717;
	fma.rn.f32 	%f43, %f42, 0f3F800347, 0f38D1B717;
	fma.rn.f32 	%f44, %f43, 0f3F800347, 0f38D1B717;
	fma.rn.f32 	%f45, %f44, 0f3F800347, 0f38D1B717;
	fma.rn.f32 	%f46, %f45, 0f3F800347, 0f38D1B717;
	fma.rn.f32 	%f47, %f46, 0f3F800347, 0f38D1B717;
	fma.rn.f32 	%f48, %f47, 0f3F800347, 0f38D1B717;
	fma.rn.f32 	%f49, %f48, 0f3F800347, 0f38D1B717;
	fma.rn.f32 	%f50, %f49, 0f3F800347, 0f38D1B717;
	fma.rn.f32 	%f51, %f50, 0f3F800347, 0f38D1B717;
	add.s64 	%rd7, %rd3, %rd5;
	st.global.f32 	[%rd7], %f51;
$L__BB3_2:
	ret;

}
	// .globl	_Z16variable_computeILi100EEvPKfPfi
.visible .entry _Z16variable_computeILi100EEvPKfPfi(
	.param .u64 .ptr .align 1 _Z16variable_computeILi100EEvPKfPfi_param_0,
	.param .u64 .ptr .align 1 _Z16variable_computeILi100EEvPKfPfi_param_1,
	.param .u32 _Z16variable_computeILi100EEvPKfPfi_param_2
)
{
	.reg .pred 	%p<2>;
	.reg .b32 	%r<6>;
	.reg .b32 	%f<102>;
	.reg .b64 	%rd<8>;

	ld.param.u64 	%rd1, [_Z16variable_computeILi100EEvPKfPfi_param_0];
	ld.param.u64 	%rd2, [_Z16variable_computeILi100EEvPKfPfi_param_1];
	ld.param.u32 	%r2, [_Z16variable_computeILi100EEvPKfPfi_param_2];
	mov.u32 	%r3, %ctaid.x;
	mov.u32 	%r4, %ntid.x;
	mov.u32 	%r5, %tid.x;
	mad.lo.s32 	%r1, %r3, %r4, %r5;
	setp.ge.s32 	%p1, %r1, %r2;
	@%p1 bra 	$L__BB4_2;
	cvta.to.global.u64 	%rd3, %rd2;
	cvta.to.global.u64 	%rd4, %rd1;
	mul.wide.s32 	%rd5, %r1, 4;
	add.s64 	%rd6, %rd4, %rd5;
	ld.global.f32 	%f1, [%rd6];
	fma.rn.f32 	%f2, %f1, 0f3F800347, 0f38D1B717;
	fma.rn.f32 	%f3, %f2, 0f3F800347, 0f38D1B717;
	fma.rn.f32 	%f4, %f3, 0f3F800347, 0f38D1B717;
	fma.rn.f32 	%f5, %f4, 0f3F800347, 0f38D1B717;
	fma.rn.f32 	%f6, %f5, 0f3F800347, 0f38D1B717;
	fma.rn.f32 	%f7, %f6, 0f3F800347, 0f38D1B717;
	fma.rn.f32 	%f8, %f7, 0f3F800347, 0f38D1B717;
	fma.rn.f32 	%f9, %f8, 0f3F800347, 0f38D1B717;
	fma.rn.f32 	%f10, %f9, 0f3F800347, 0f38D1B717;
	fma.rn.f32 	%f11, %f10, 0f3F800347, 0f38D1B717;
	fma.rn.f32 	%f12, %f11, 0f3F800347, 0f38D1B717;
	fma.rn.f32 	%f13, %f12, 0f3F800347, 0f38D1B717;
	fma.rn.f32 	%f14, %f13, 0f3F800347, 0f38D1B717;
	fma.rn.f32 	%f15, %f14, 0f3F800347, 0f38D1B717;
	fma.rn.f32 	%f16, %f15, 0f3F800347, 0f38D1B717;
	fma.rn.f32 	%f17, %f16, 0f3F800347, 0f38D1B717;
	fma.rn.f32 	%f18, %f17, 0f3F800347, 0f38D1B717;
	fma.rn.f32 	%f19, %f18, 0f3F800347, 0f38D1B717;
	fma.rn.f32 	%f20, %f19, 0f3F800347, 0f38D1B717;
	fma.rn.f32 	%f21, %f20, 0f3F800347, 0f38D1B717;
	fma.rn.f32 	%f22, %f21, 0f3F800347, 0f38D1B717;
	fma.rn.f32 	%f23, %f22, 0f3F800347, 0f38D1B717;
	fma.rn.f32 	%f24, %f23, 0f3F800347, 0f38D1B717;
	fma.rn.f32 	%f25, %f24, 0f3F800347, 0f38D1B717;
	fma.rn.f32 	%f26, %f25, 0f3F800347, 0f38D1B717;
	fma.rn.f32 	%f27, %f26, 0f3F800347, 0f38D1B717;
	fma.rn.f32 	%f28, %f27, 0f3F800347, 0f38D1B717;
	fma.rn.f32 	%f29, %f28, 0f3F800347, 0f38D1B717;
	fma.rn.f32 	%f30, %f29, 0f3F800347, 0f38D1B717;
	fma.rn.f32 	%f31, %f30, 0f3F800347, 0f38D1B717;
	fma.rn.f32 	%f32, %f31, 0f3F800347, 0f38D1B717;
	fma.rn.f32 	%f33, %f32, 0f3F800347, 0f38D1B717;
	fma.rn.f32 	%f34, %f33, 0f3F800347, 0f38D1B717;
	fma.rn.f32 	%f35, %f34, 0f3F800347, 0f38D1B717;
	fma.rn.f32 	%f36, %f35, 0f3F800347, 0f38D1B717;
	fma.rn.f32 	%f37, %f36, 0f3F800347, 0f38D1B717;
	fma.rn.f32 	%f38, %f37, 0f3F800347, 0f38D1B717;
	fma.rn.f32 	%f39, %f38, 0f3F800347, 0f38D1B717;
	fma.rn.f32 	%f40, %f39, 0f3F800347, 0f38D1B717;
	fma.rn.f32 	%f41, %f40, 0f3F800347, 0f38D1B717;
	fma.rn.f32 	%f42, %f41, 0f3F800347, 0f38D1B717;
	fma.rn.f32 	%f43, %f42, 0f3F800347, 0f38D1B717;
	fma.rn.f32 	%f44, %f43, 0f3F800347, 0f38D1B717;
	fma.rn.f32 	%f45, %f44, 0f3F800347, 0f38D1B717;
	fma.rn.f32 	%f46, %f45, 0f3F800347, 0f38D1B717;
	fma.rn.f32 	%f47, %f46, 0f3F800347, 0f38D1B717;
	fma.rn.f32 	%f48, %f47, 0f3F800347, 0f38D1B717;
	fma.rn.f32 	%f49, %f48, 0f3F800347, 0f38D1B717;
	fma.rn.f32 	%f50, %f49, 0f3F800347, 0f38D1B717;
	fma.rn.f32 	%f51, %f50, 0f3F800347, 0f38D1B717;
	fma.rn.f32 	%f52, %f51, 0f3F800347, 0f38D1B717;
	fma.rn.f32 	%f53, %f52, 0f3F800347, 0f38D1B717;
	fma.rn.f32 	%f54, %f53, 0f3F800347, 0f38D1B717;
	fma.rn.f32 	%f55, %f54, 0f3F800347, 0f38D1B717;
	fma.rn.f32 	%f56, %f55, 0f3F800347, 0f38D1B717;
	fma.rn.f32 	%f57, %f56, 0f3F800347, 0f38D1B717;
	fma.rn.f32 	%f58, %f57, 0f3F800347, 0f38D1B717;
	fma.rn.f32 	%f59, %f58, 0f3F800347, 0f38D1B717;
	fma.rn.f32 	%f60, %f59, 0f3F800347, 0f38D1B717;
	fma.rn.f32 	%f61, %f60, 0f3F800347, 0f38D1B717;
	fma.rn.f32 	%f62, %f61, 0f3F800347, 0f38D1B717;
	fma.rn.f32 	%f63, %f62, 0f3F800347, 0f38D1B717;
	fma.rn.f32 	%f64, %f63, 0f3F800347, 0f38D1B717;
	fma.rn.f32 	%f65, %f64, 0f3F800347, 0f38D1B717;
	fma.rn.f32 	%f66, %f65, 0f3F800347, 0f38D1B717;
	fma.rn.f32 	%f67, %f66, 0f3F800347, 0f38D1B717;
	fma.rn.f32 	%f68, %f67, 0f3F800347, 0f38D1B717;
	fma.rn.f32 	%f69, %f68, 0f3F800347, 0f38D1B717;
	fma.rn.f32 	%f70, %f69, 0f3F800347, 0f38D1B717;
	fma.rn.f32 	%f71, %f70, 0f3F800347, 0f38D1B717;
	fma.rn.f32 	%f72, %f71, 0f3F800347, 0f38D1B717;
	fma.rn.f32 	%f73, %f72, 0f3F800347, 0f38D1B717;
	fma.rn.f32 	%f74, %f73, 0f3F800347, 0f38D1B717;
	fma.rn.f32 	%f75, %f74, 0f3F800347, 0f38D1B717;
	fma.rn.f32 	%f76, %f75, 0f3F800347, 0f38D1B717;
	fma.rn.f32 	%f77, %f76, 0f3F800347, 0f38D1B717;
	fma.rn.f32 	%f78, %f77, 0f3F800347, 0f38D1B717;
	fma.rn.f32 	%f79, %f78, 0f3F800347, 0f38D1B717;
	fma.rn.f32 	%f80, %f79, 0f3F800347, 0f38D1B717;
	fma.rn.f32 	%f81, %f80, 0f3F800347, 0f38D1B717;
	fma.rn.f32 	%f82, %f81, 0f3F800347, 0f38D1B717;
	fma.rn.f32 	%f83, %f82, 0f3F800347, 0f38D1B717;
	fma.rn.f32 	%f84, %f83, 0f3F800347, 0f38D1B717;
	fma.rn.f32 	%f85, %f84, 0f3F800347, 0f38D1B717;
	fma.rn.f32 	%f86, %f85, 0f3F800347, 0f38D1B717;
	fma.rn.f32 	%f87, %f86, 0f3F800347, 0f38D1B717;
	fma.rn.f32 	%f88, %f87, 0f3F800347, 0f38D1B717;
	fma.rn.f32 	%f89, %f88, 0f3F800347, 0f38D1B717;
	fma.rn.f32 	%f90, %f89, 0f3F800347, 0f38D1B717;
	fma.rn.f32 	%f91, %f90, 0f3F800347, 0f38D1B717;
	fma.rn.f32 	%f92, %f91, 0f3F800347, 0f38D1B717;
	fma.rn.f32 	%f93, %f92, 0f3F800347, 0f38D1B717;
	fma.rn.f32 	%f94, %f93, 0f3F800347, 0f38D1B717;
	fma.rn.f32 	%f95, %f94, 0f3F800347, 0f38D1B717;
	fma.rn.f32 	%f96, %f95, 0f3F800347, 0f38D1B717;
	fma.rn.f32 	%f97, %f96, 0f3F800347, 0f38D1B717;
	fma.rn.f32 	%f98, %f97, 0f3F800347, 0f38D1B717;
	fma.rn.f32 	%f99, %f98, 0f3F800347, 0f38D1B717;
	fma.rn.f32 	%f100, %f99, 0f3F800347, 0f38D1B717;
	fma.rn.f32 	%f101, %f100, 0f3F800347, 0f38D1B717;
	add.s64 	%rd7, %rd3, %rd5;
	st.global.f32 	[%rd7], %f101;
$L__BB4_2:
	ret;

}
	// .globl	_Z16variable_computeILi500EEvPKfPfi
.visible .entry _Z16variable_computeILi500EEvPKfPfi(
	.param .u64 .ptr .align 1 _Z16variable_computeILi500EEvPKfPfi_param_0,
	.param .u64 .ptr .align 1 _Z16variable_computeILi500EEvPKfPfi_param_1,
	.param .u32 _Z16variable_computeILi500EEvPKfPfi_param_2
)
{
	.reg .pred 	%p<2>;
	.reg .b32 	%r<6>;
	.reg .b32 	%f<502>;
	.reg .b64 	%rd<8>;

	ld.param.u64 	%rd1, [_Z16variable_computeILi500EEvPKfPfi_param_0];
	ld.param.u64 	%rd2, [_Z16variable_computeILi500EEvPKfPfi_param_1];
	ld.param.u32 	%r2, [_Z16variable_computeILi500EEvPKfPfi_param_2];
	mov.u32 	%r3, %ctaid.x;
	mov.u32 	%r4, %ntid.x;
	mov.u32 	%r5, %tid.x;
	mad.lo.s32 	%r1, %r3, %r4, %r5;
	setp.ge.s32 	%p1, %r1, %r2;
	@%p1 bra 	$L__BB5_2;
	cvta.to.global.u64 	%rd3, %rd2;
	cvta.to.global.u64 	%rd4, %rd1;
	mul.wide.s32 	%rd5, %r1, 4;
	add.s64 	%rd6, %rd4, %rd5;
	ld.global.f32 	%f1, [%rd6];
	fma.rn.f32 	%f2, %f1, 0f3F800347, 0f38D1B717;
	fma.rn.f32 	%f3, %f2, 0f3F800347, 0f38D1B717;
	fma.rn.f32 	%f4, %f3, 0f3F800347, 0f38D1B717;
	fma.rn.f32 	%f5, %f4, 0f3F800347, 0f38D1B717;
	fma.rn.f32 	%f6, %f5, 0f3F800347, 0f38D1B717;
	fma.rn.f32 	%f7, %f6, 0f3F800347, 0f38D1B717;
	fma.rn.f32 	%f8, %f7, 0f3F800347, 0f38D1B717;
	fma.rn.f32 	%f9, %f8, 0f3F800347, 0f38D1B717;
	fma.rn.f32 	%f10, %f9, 0f3F800347, 0f38D1B717;
	fma.rn.f32 	%f11, %f10, 0f3F800347, 0f38D1B717;
	fma.rn.f32 	%f12, %f11, 0f3F800347, 0f38D1B717;
	fma.rn.f32 	%f13, %f12, 0f3F800347, 0f38D1B717;
	fma.rn.f32 	%f14, %f13, 0f3F800347, 0f38D1B717;
	fma.rn.f32 	%f15, %f14, 0f3F800347, 0f38D1B717;
	fma.rn.f32 	%f16, %f15, 0f3F800347, 0f38D1B717;
	fma.rn.f32 	%f17, %f16, 0f3F800347, 0f38D1B717;
	fma.rn.f32 	%f18, %f17, 0f3F800347, 0f38D1B717;
	fma.rn.f32 	%f19, %f18, 0f3F800347, 0f38D1B717;
	fma.rn.f32 	%f20, %f19, 0f3F800347, 0f38D1B717;
	fma.rn.f32 	%f21, %f20, 0f3F800347, 0f38D1B717;
	fma.rn.f32 	%f22, %f21, 0f3F800347, 0f38D1B717;
	fma.rn.f32 	%f23, %f22, 0f3F800347, 0f38D1B717;
	fma.rn.f32 	%f24, %f23, 0f3F800347, 0f38D1B717;
	fma.rn.f32 	%f25, %f24, 0f3F800347, 0f38D1B717;
	fma.rn.f32 	%f26, %f25, 0f3F800347, 0f38D1B717;
	fma.rn.f32 	%f27, %f26, 0f3F800347, 0f38D1B717;
	fma.rn.f32 	%f28, %f27, 0f3F800347, 0f38D1B717;
	fma.rn.f32 	%f29, %f28, 0f3F800347, 0f38D1B717;
	fma.rn.f32 	%f30, %f29, 0f3F800347, 0f38D1B717;
	fma.rn.f32 	%f31, %f30, 0f3F800347, 0f38D1B717;
	fma.rn.f32 	%f32, %f31, 0f3F800347, 0f38D1B717;
	fma.rn.f32 	%f33, %f32, 0f3F800347, 0f38D1B717;
	fma.rn.f32 	%f34, %f33, 0f3F800347, 0f38D1B717;
	fma.rn.f32 	%f35, %f34, 0f3F800347, 0f38D1B717;
	fma.rn.f32 	%f36, %f35, 0f3F800347, 0f38D1B717;
	fma.rn.f32 	%f37, %f36, 0f3F800347, 0f38D1B717;
	fma.rn.f32 	%f38, %f37, 0f3F800347, 0f38D1B717;
	fma.rn.f32 	%f39, %f38, 0f3F800347, 0f38D1B717;
	fma.rn.f32 	%f40, %f39, 0f3F800347, 0f38D1B717;
	fma.rn.f32 	%f41, %f40, 0f3F800347, 0f38D1B717;
	fma.rn.f32 	%f42, %f41, 0f3F800347, 0f38D1B717;
	fma.rn.f32 	%f43, %f42, 0f3F800347, 0f38D1B717;
	fma.rn.f32 	%f44, %f43, 0f3F800347, 0f38D1B717;
	fma.rn.f32 	%f45, %f44, 0f3F800347, 0f38D1B717;
	fma.rn.f32 	%f46, %f45, 0f3F800347, 0f38D1B717;
	fma.rn.f32 	%f47, %f46, 0f3F800347, 0f38D1B717;
	fma.rn.f32 	%f48, %f47, 0f3F800347, 0f38D1B717;
	fma.rn.f32 	%f49, %f48, 0f3F800347, 0f38D1B717;
	fma.rn.f32 	%f50, %f49, 0f3F800347, 0f38D1B717;
	fma.rn.f32 	%f51, %f50, 0f3F800347, 0f38D1B717;
	fma.rn.f32 	%f52, %f51, 0f3F800347, 0f38D1B717;
	fma.rn.f32 	%f53, %f52, 0f3F800347, 0f38D1B717;
	fma.rn.f32 	%f54, %f53, 0f3F800347, 0f38D1B717;
	fma.rn.f32 	%f55, %f54, 0f3F800347, 0f38D1B717;
	fma.rn.f32 	%f56, %f55, 0f3F800347, 0f38D1B717;
	fma.rn.f32 	%f57, %f56, 0f3F800347, 0f38D1B717;
	fma.rn.f32 	%f58, %f57, 0f3F800347, 0f38D1B717;
	fma.rn.f32 	%f59, %f58, 0f3F800347, 0f38D1B717;
	fma.rn.f32 	%f60, %f59, 0f3F800347, 0f38D1B717;
	fma.rn.f32 	%f61, %f60, 0f3F800347, 0f38D1B717;
	fma.rn.f32 	%f62, %f61, 0f3F800347, 0f38D1B717;
	fma.rn.f32 	%f63, %f62, 0f3F800347, 0f38D1B717;
	fma.rn.f32 	%f64, %f63, 0f3F800347, 0f38D1B717;
	fma.rn.f32 	%f65, %f64, 0f3F800347, 0f38D1B717;
	fma.rn.f32 	%f66, %f65, 0f3F800347, 0f38D1B717;
	fma.rn.f32 	%f67, %f66, 0f3F800347, 0f38D1B717;
	fma.rn.f32 	%f68, %f67, 0f3F800347, 0f38D1B717;
	fma.rn.f32 	%f69, %f68, 0f3F800347, 0f38D1B717;
	fma.rn.f32 	%f70, %f69, 0f3F800347, 0f38D1B717;
	fma.rn.f32 	%f71, %f70, 0f3F800347, 0f38D1B717;
	fma.rn.f32 	%f72, %f71, 0f3F800347, 0f38D1B717;
	fma.rn.f32 	%f73, %f72, 0f3F800347, 0f38D1B717;
	fma.rn.f32 	%f74, %f73, 0f3F800347, 0f38D1B717;
	fma.rn.f32 	%f75, %f74, 0f3F800347, 0f38D1B717;
	fma.rn.f32 	%f76, %f75, 0f3F800347, 0f38D1B717;
	fma.rn.f32 	%f77, %f76, 0f3F800347, 0f38D1B717;
	fma.rn.f32 	%f78, %f77, 0f3F800347, 0f38D1B717;
	fma.rn.f32 	%f79, %f78, 0f3F800347, 0f38D1B717;
	fma.rn.f32 	%f80, %f79, 0f3F800347, 0f38D1B717;
	fma.rn.f32 	%f81, %f80, 0f3F800347, 0f38D1B717;
	fma.rn.f32 	%f82, %f81, 0f3F800347, 0f38D1B717;
	fma.rn.f32 	%f83, %f82, 0f3F800347, 0f38D1B717;
	fma.rn.f32 	%f84, %f83, 0f3F800347, 0f38D1B717;
	fma.rn.f32 	%f85, %f84, 0f3F800347, 0f38D1B717;
	fma.rn.f32 	%f86, %f85, 0f3F800347, 0f38D1B717;
	fma.rn.f32 	%f87, %f86, 0f3F800347, 0f38D1B717;
	fma.rn.f32 	%f88, %f87, 0f3F800347, 0f38D1B717;
	fma.rn.f32 	%f89, %f88, 0f3F800347, 0f38D1B717;
	fma.rn.f32 	%f90, %f89, 0f3F800347, 0f38D1B717;
	fma.rn.f32 	%f91, %f90, 0f3F800347, 0f38D1B717;
	fma.rn.f32 	%f92, %f91, 0f3F800347, 0f38D1B717;
	fma.rn.f32 	%f93, %f92, 0f3F800347, 0f38D1B717;
	fma.rn.f32 	%f94, %f93, 0f3F800347, 0f38D1B717;
	fma.rn.f32 	%f95, %f94, 0f3F800347, 0f38D1B717;
	fma.rn.f32 	%f96, %f95, 0f3F800347, 0f38D1B717;
	fma.rn.f32 	%f97, %f96, 0f3F800347, 0f38D1B717;
	fma.rn.f32 	%f98, %f97, 0f3F800347, 0f38D1B717;
	fma.rn.f32 	%f99, %f98, 0f3F800347, 0f38D1B717;
	fma.rn.f32 	%f100, %f99, 0f3F800347, 0f38D1B717;
	fma.rn.f32 	%f101, %f100, 0f3F800347, 0f38D1B717;
	fma.rn.f32 	%f102, %f101, 0f3F800347, 0f38D1B717;
	fma.rn.f32 	%f103, %f102, 0f3F800347, 0f38D1B717;
	fma.rn.f32 	%f104, %f103, 0f3F800347, 0f38D1B717;
	fma.rn.f32 	%f105, %f104, 0f3F800347, 0f38D1B717;
	fma.rn.f32 	%f106, %f105, 0f3F800347, 0f38D1B717;
	fma.rn.f32 	%f107, %f106, 0f3F800347, 0f38D1B717;
	fma.rn.f32 	%f108, %f107, 0f3F800347, 0f38D1B717;
	fma.rn.f32 	%f109, %f108, 0f3F800347, 0f38D1B717;
	fma.rn.f32 	%f110, %f109, 0f3F800347, 0f38D1B717;
	fma.rn.f32 	%f111, %f110, 0f3F800347, 0f38D1B717;
	fma.rn.f32 	%f112, %f111, 0f3F800347, 0f38D1B717;
	fma.rn.f32 	%f113, %f112, 0f3F800347, 0f38D1B717;
	fma.rn.f32 	%f114, %f113, 0f3F800347, 0f38D1B717;
	fma.rn.f32 	%f115, %f114, 0f3F800347, 0f38D1B717;
	fma.rn.f32 	%f116, %f115, 0f3F800347, 0f38D1B717;
	fma.rn.f32 	%f117, %f116, 0f3F800347, 0f38D1B717;
	fma.rn.f32 	%f118, %f117, 0f3F800347, 0f38D1B717;
	fma.rn.f32 	%f119, %f118, 0f3F800347, 0f38D1B717;
	fma.rn.f32 	%f120, %f119, 0f3F800347, 0f38D1B717;
	fma.rn.f32 	%f121, %f120, 0f3F800347, 0f38D1B717;
	fma.rn.f32 	%f122, %f121, 0f3F800347, 0f38D1B717;
	fma.rn.f32 	%f123, %f122, 0f3F800347, 0f38D1B717;
	fma.rn.f32 	%f124, %f123, 0f3F800347, 0f38D1B717;
	fma.rn.f32 	%f125, %f124, 0f3F800347, 0f38D1B717;
	fma.rn.f32 	%f126, %f125, 0f3F800347, 0f38D1B717;
	fma.rn.f32 	%f127, %f126, 0f3F800347, 0f38D1B717;
	fma.rn.f32 	%f128, %f127, 0f3F800347, 0f38D1B717;
	fma.rn.f32 	%f129, %f128, 0f3F800347, 0f38D1B717;
	fma.rn.f32 	%f130, %f129, 0f3F800347, 0f38D1B717;
	fma.rn.f32 	%f131, %f130, 0f3F800347, 0f38D1B717;
	fma.rn.f32 	%f132, %f131, 0f3F800347, 0f38D1B717;
	fma.rn.f32 	%f133, %f132, 0f3F800347, 0f38D1B717;
	fma.rn.f32 	%f134, %f133, 0f3F800347, 0f38D1B717;
	fma.rn.f32 	%f135, %f134, 0f3F800347, 0f38D1B717;
	fma.rn.f32 	%f136, %f135, 0f3F800347, 0f38D1B717;
	fma.rn.f32 	%f137, %f136, 0f3F800347, 0f38D1B717;
	fma.rn.f32 	%f138, %f137, 0f3F800347, 0f38D1B717;
	fma.rn.f32 	%f139, %f138, 0f3F800347, 0f38D1B717;
	fma.rn.f32 	%f140, %f139, 0f3F800347, 0f38D1B717;
	fma.rn.f32 	%f141, %f140, 0f3F800347, 0f38D1B717;
	fma.rn.f32 	%f142, %f141, 0f3F800347, 0f38D1B717;
	fma.rn.f32 	%f143, %f142, 0f3F800347, 0f38D1B717;
	fma.rn.f32 	%f144, %f143, 0f3F800347, 0f38D1B717;
	fma.rn.f32 	%f145, %f144, 0f3F800347, 0f38D1B717;
	fma.rn.f32 	%f146, %f145, 0f3F800347, 0f38D1B717;
	fma.rn.f32 	%f147, %f146, 0f3F800347, 0f38D1B717;
	fma.rn.f32 	%f148, %f147, 0f3F800347, 0f38D1B717;
	fma.rn.f32 	%f149, %f148, 0f3F800347, 0f38D1B717;
	fma.rn.f32 	%f150, %f149, 0f3F800347, 0f38D1B717;
	fma.rn.f32 	%f151, %f150, 0f3F800347, 0f38D1B717;
	fma.rn.f32 	%f152, %f151, 0f3F800347, 0f38D1B717;
	fma.rn.f32 	%f153, %f152, 0f3F800347, 0f38D1B717;
	fma.rn.f32 	%f154, %f153, 0f3F800347, 0f38D1B717;
	fma.rn.f32 	%f155, %f154, 0f3F800347, 0f38D1B717;
	fma.rn.f32 	%f156, %f155, 0f3F800347, 0f38D1B717;
	fma.rn.f32 	%f157, %f156, 0f3F800347, 0f38D1B717;
	fma.rn.f32 	%f158, %f157, 0f3F800347, 0f38D1B717;
	fma.rn.f32 	%f159, %f158, 0f3F800347, 0f38D1B717;
	fma.rn.f32 	%f160, %f159, 0f3F800347, 0f38D1B717;
	fma.rn.f32 	%f161, %f160, 0f3F800347, 0f38D1B717;
	fma.rn.f32 	%f162, %f161, 0f3F800347, 0f38D1B717;
	fma.rn.f32 	%f163, %f162, 0f3F800347, 0f38D1B717;
	fma.rn.f32 	%f164, %f163, 0f3F800347, 0f38D1B717;
	fma.rn.f32 	%f165, %f164, 0f3F800347, 0f38D1B717;
	fma.rn.f32 	%f166, %f165, 0f3F800347, 0f38D1B717;
	fma.rn.f32 	%f167, %f166, 0f3F800347, 0f38D1B717;
	fma.rn.f32 	%f168, %f167, 0f3F800347, 0f38D1B717;
	fma.rn.f32 	%f169, %f168, 0f3F800347, 0f38D1B717;
	fma.rn.f32 	%f170, %f169, 0f3F800347, 0f38D1B717;
	fma.rn.f32 	%f171, %f170, 0f3F800347, 0f38D1B717;
	fma.rn.f32 	%f172, %f171, 0f3F800347, 0f38D1B717;
	fma.rn.f32 	%f173, %f172, 0f3F800347, 0f38D1B717;
	fma.rn.f32 	%f174, %f173, 0f3F800347, 0f38D1B717;
	fma.rn.f32 	%f175, %f174, 0f3F800347, 0f38D1B717;
	fma.rn.f32 	%f176, %f175, 0f3F800347, 0f38D1B717;
	fma.rn.f32 	%f177, %f176, 0f3F800347, 0f38D1B717;
	fma.rn.f32 	%f178, %f177, 0f3F800347, 0f38D1B717;
	fma.rn.f32 	%f179, %f178, 0f3F800347, 0f38D1B717;
	fma.rn.f32 	%f180, %f179, 0f3F800347, 0f38D1B717;
	fma.rn.f32 	%f181, %f180, 0f3F800347, 0f38D1B717;
	fma.rn.f32 	%f182, %f181, 0f3F800347, 0f38D1B717;
	fma.rn.f32 	%f183, %f182, 0f3F800347, 0f38D1B717;
	fma.rn.f32 	%f184, %f183, 0f3F800347, 0f38D1B717;
	fma.rn.f32 	%f185, %f184, 0f3F800347, 0f38D1B717;
	fma.rn.f32 	%f186, %f185, 0f3F800347, 0f38D1B717;
	fma.rn.f32 	%f187, %f186, 0f3F800347, 0f38D1B717;
	fma.rn.f32 	%f188, %f187, 0f3F800347, 0f38D1B717;
	fma.rn.f32 	%f189, %f188, 0f3F800347, 0f38D1B717;
	fma.rn.f32 	%f190, %f189, 0f3F800347, 0f38D1B717;
	fma.rn.f32 	%f191, %f190, 0f3F800347, 0f38D1B717;
	fma.rn.f32 	%f192, %f191, 0f3F800347, 0f38D1B717;
	fma.rn.f32 	%f193, %f192, 0f3F800347, 0f38D1B717;
	fma.rn.f32 	%f194, %f193, 0f3F800347, 0f38D1B717;
	fma.rn.f32 	%f195, %f194, 0f3F800347, 0f38D1B717;
	fma.rn.f32 	%f196, %f195, 0f3F800347, 0f38D1B717;
	fma.rn.f32 	%f197, %f196, 0f3F800347, 0f38D1B717;
	fma.rn.f32 	%f198, %f197, 0f3F800347, 0f38D1B717;
	fma.rn.f32 	%f199, %f198, 0f3F800347, 0f38D1B717;
	fma.rn.f32 	%f200, %f199, 0f3F800347, 0f38D1B717;
	fma.rn.f32 	%f201, %f200, 0f3F800347, 0f38D1B717;
	fma.rn.f32 	%f202, %f201, 0f3F800347, 0f38D1B717;
	fma.rn.f32 	%f203, %f202, 0f3F800347, 0f38D1B717;
	fma.rn.f32 	%f204, %f203, 0f3F800347, 0f38D1B717;
	fma.rn.f32 	%f205, %f204, 0f3F800347, 0f38D1B717;
	fma.rn.f32 	%f206, %f205, 0f3F800347, 0f38D1B717;
	fma.rn.f32 	%f207, %f206, 0f3F800347, 0f38D1B717;
	fma.rn.f32 	%f208, %f207, 0f3F800347, 0f38D1B717;
	fma.rn.f32 	%f209, %f208, 0f3F800347, 0f38D1B717;
	fma.rn.f32 	%f210, %f209, 0f3F800347, 0f38D1B717;
	fma.rn.f32 	%f211, %f210, 0f3F800347, 0f38D1B717;
	fma.rn.f32 	%f212, %f211, 0f3F800347, 0f38D1B717;
	fma.rn.f32 	%f213, %f212, 0f3F800347, 0f38D1B717;
	fma.rn.f32 	%f214, %f213, 0f3F800347, 0f38D1B717;
	fma.rn.f32 	%f215, %f214, 0f3F800347, 0f38D1B717;
	fma.rn.f32 	%f216, %f215, 0f3F800347, 0f38D1B717;
	fma.rn.f32 	%f217, %f216, 0f3F800347, 0f38D1B717;
	fma.rn.f32 	%f218, %f217, 0f3F800347, 0f38D1B717;
	fma.rn.f32 	%f219, %f218, 0f3F800347, 0f38D1B717;
	fma.rn.f32 	%f220, %f219, 0f3F800347, 0f38D1B717;
	fma.rn.f32 	%f221, %f220, 0f3F800347, 0f38D1B717;
	fma.rn.f32 	%f222, %f221, 0f3F800347, 0f38D1B717;
	fma.rn.f32 	%f223, %f222, 0f3F800347, 0f38D1B717;
	fma.rn.f32 	%f224, %f223, 0f3F800347, 0f38D1B717;
	fma.rn.f32 	%f225, %f224, 0f3F800347, 0f38D1B717;
	fma.rn.f32 	%f226, %f225, 0f3F800347, 0f38D1B717;
	fma.rn.f32 	%f227, %f226, 0f3F800347, 0f38D1B717;
	fma.rn.f32 	%f228, %f227, 0f3F800347, 0f38D1B717;
	fma.rn.f32 	%f229, %f228, 0f3F800347, 0f38D1B717;
	fma.rn.f32 	%f230, %f229, 0f3F800347, 0f38D1B717;
	fma.rn.f32 	%f231, %f230, 0f3F800347, 0f38D1B717;
	fma.rn.f32 	%f232, %f231, 0f3F800347, 0f38D1B717;
	fma.rn.f32 	%f233, %f232, 0f3F800347, 0f38D1B717;
	fma.rn.f32 	%f234, %f233, 0f3F800347, 0f38D1B717;
	fma.rn.f32 	%f235, %f234, 0f3F800347, 0f38D1B717;
	fma.rn.f32 	%f236, %f235, 0f3F800347, 0f38D1B717;
	fma.rn.f32 	%f237, %f236, 0f3F800347, 0f38D1B717;
	fma.rn.f32 	%f238, %f237, 0f3F800347, 0f38D1B717;
	fma.rn.f32 	%f239, %f238, 0f3F800347, 0f38D1B717;
	fma.rn.f32 	%f240, %f239, 0f3F800347, 0f38D1B717;
	fma.rn.f32 	%f241, %f240, 0f3F800347, 0f38D1B717;
	fma.rn.f32 	%f242, %f241, 0f3F800347, 0f38D1B717;
	fma.rn.f32 	%f243, %f242, 0f3F800347, 0f38D1B717;
	fma.rn.f32 	%f244, %f243, 0f3F800347, 0f38D1B717;
	fma.rn.f32 	%f245, %f244, 0f3F800347, 0f38D1B717;
	fma.rn.f32 	%f246, %f245, 0f3F800347, 0f38D1B717;
	fma.rn.f32 	%f247, %f246, 0f3F800347, 0f38D1B717;
	fma.rn.f32 	%f248, %f247, 0f3F800347, 0f38D1B717;
	fma.rn.f32 	%f249, %f248, 0f3F800347, 0f38D1B717;
	fma.rn.f32 	%f250, %f249, 0f3F800347, 0f38D1B717;
	fma.rn.f32 	%f251, %f250, 0f3F800347, 0f38D1B717;
	fma.rn.f32 	%f252, %f251, 0f3F800347, 0f38D1B717;
	fma.rn.f32 	%f253, %f252, 0f3F800347, 0f38D1B717;
	fma.rn.f32 	%f254, %f253, 0f3F800347, 0f38D1B717;
	fma.rn.f32 	%f255, %f254, 0f3F800347, 0f38D1B717;
	fma.rn.f32 	%f256, %f255, 0f3F800347, 0f38D1B717;
	fma.rn.f32 	%f257, %f256, 0f3F800347, 0f38D1B717;
	fma.rn.f32 	%f258, %f257, 0f3F800347, 0f38D1B717;
	fma.rn.f32 	%f259, %f258, 0f3F800347, 0f38D1B717;
	fma.rn.f32 	%f260, %f259, 0f3F800347, 0f38D1B717;
	fma.rn.f32 	%f261, %f260, 0f3F800347, 0f38D1B717;
	fma.rn.f32 	%f262, %f261, 0f3F800347, 0f38D1B717;
	fma.rn.f32 	%f263, %f262, 0f3F800347, 0f38D1B717;
	fma.rn.f32 	%f264, %f263, 0f3F800347, 0f38D1B717;
	fma.rn.f32 	%f265, %f264, 0f3F800347, 0f38D1B717;
	fma.rn.f32 	%f266, %f265, 0f3F800347, 0f38D1B717;
	fma.rn.f32 	%f267, %f266, 0f3F800347, 0f38D1B717;
	fma.rn.f32 	%f268, %f267, 0f3F800347, 0f38D1B717;
	fma.rn.f32 	%f269, %f268, 0f3F800347, 0f38D1B717;
	fma.rn.f32 	%f270, %f269, 0f3F800347, 0f38D1B717;
	fma.rn.f32 	%f271, %f270, 0f3F800347, 0f38D1B717;
	fma.rn.f32 	%f272, %f271, 0f3F800347, 0f38D1B717;
	fma.rn.f32 	%f273, %f272, 0f3F800347, 0f38D1B717;
	fma.rn.f32 	%f274, %f273, 0f3F800347, 0f38D1B717;
	fma.rn.f32 	%f275, %f274, 0f3F800347, 0f38D1B717;
	fma.rn.f32 	%f276, %f275, 0f3F800347, 0f38D1B717;
	fma.rn.f32 	%f277, %f276, 0f3F800347, 0f38D1B717;
	fma.rn.f32 	%f278, %f277, 0f3F800347, 0f38D1B717;
	fma.rn.f32 	%f279, %f278, 0f3F800347, 0f38D1B717;
	fma.rn.f32 	%f280, %f279, 0f3F800347, 0f38D1B717;
	fma.rn.f32 	%f281, %f280, 0f3F800347, 0f38D1B717;
	fma.rn.f32 	%f282, %f281, 0f3F800347, 0f38D1B717;
	fma.rn.f32 	%f283, %f282, 0f3F800347, 0f38D1B717;
	fma.rn.f32 	%f284, %f283, 0f3F800347, 0f38D1B717;
	fma.rn.f32 	%f285, %f284, 0f3F800347, 0f38D1B717;
	fma.rn.f32 	%f286, %f285, 0f3F800347, 0f38D1B717;
	fma.rn.f32 	%f287, %f286, 0f3F800347, 0f38D1B717;
	fma.rn.f32 	%f288, %f287, 0f3F800347, 0f38D1B717;
	fma.rn.f32 	%f289, %f288, 0f3F800347, 0f38D1B717;
	fma.rn.f32 	%f290, %f289, 0f3F800347, 0f38D1B717;
	fma.rn.f32 	%f291, %f290, 0f3F800347, 0f38D1B717;
	fma.rn.f32 	%f292, %f291, 0f3F800347, 0f38D1B717;
	fma.rn.f32 	%f293, %f292, 0f3F800347, 0f38D1B717;
	fma.rn.f32 	%f294, %f293, 0f3F800347, 0f38D1B717;
	fma.rn.f32 	%f295, %f294, 0f3F800347, 0f38D1B717;
	fma.rn.f32 	%f296, %f295, 0f3F800347, 0f38D1B717;
	fma.rn.f32 	%f297, %f296, 0f3F800347, 0f38D1B717;
	fma.rn.f32 	%f298, %f297, 0f3F800347, 0f38D1B717;
	fma.rn.f32 	%f299, %f298, 0f3F800347, 0f38D1B717;
	fma.rn.f32 	%f300, %f299, 0f3F800347, 0f38D1B717;
	fma.rn.f32 	%f301, %f300, 0f3F800347, 0f38D1B717;
	fma.rn.f32 	%f302, %f301, 0f3F800347, 0f38D1B717;
	fma.rn.f32 	%f303, %f302, 0f3F800347, 0f38D1B717;
	fma.rn.f32 	%f304, %f303, 0f3F800347, 0f38D1B717;
	fma.rn.f32 	%f305, %f304, 0f3F800347, 0f38D1B717;
	fma.rn.f32 	%f306, %f305, 0f3F800347, 0f38D1B717;
	fma.rn.f32 	%f307, %f306, 0f3F800347, 0f38D1B717;
	fma.rn.f32 	%f308, %f307, 0f3F800347, 0f38D1B717;
	fma.rn.f32 	%f309, %f308, 0f3F800347, 0f38D1B717;
	fma.rn.f32 	%f310, %f309, 0f3F800347, 0f38D1B717;
	fma.rn.f32 	%f311, %f310, 0f3F800347, 0f38D1B717;
	fma.rn.f32 	%f312, %f311, 0f3F800347, 0f38D1B717;
	fma.rn.f32 	%f313, %f312, 0f3F800347, 0f38D1B717;
	fma.rn.f32 	%f314, %f313, 0f3F800347, 0f38D1B717;
	fma.rn.f32 	%f315, %f314, 0f3F800347, 0f38D1B717;
	fma.rn.f32 	%f316, %f315, 0f3F800347, 0f38D1B717;
	fma.rn.f32 	%f317, %f316, 0f3F800347, 0f38D1B717;
	fma.rn.f32 	%f318, %f317, 0f3F800347, 0f38D1B717;
	fma.rn.f32 	%f319, %f318, 0f3F800347, 0f38D1B717;
	fma.rn.f32 	%f320, %f319, 0f3F800347, 0f38D1B717;
	fma.rn.f32 	%f321, %f320, 0f3F800347, 0f38D1B717;
	fma.rn.f32 	%f322, %f321, 0f3F800347, 0f38D1B717;
	fma.rn.f32 	%f323, %f322, 0f3F800347, 0f38D1B717;
	fma.rn.f32 	%f324, %f323, 0f3F800347, 0f38D1B717;
	fma.rn.f32 	%f325, %f324, 0f3F800347, 0f38D1B717;
	fma.rn.f32 	%f326, %f325, 0f3F800347, 0f38D1B717;
	fma.rn.f32 	%f327, %f326, 0f3F800347, 0f38D1B717;
	fma.rn.f32 	%f328, %f327, 0f3F800347, 0f38D1B717;
	fma.rn.f32 	%f329, %f328, 0f3F800347, 0f38D1B717;
	fma.rn.f32 	%f330, %f329, 0f3F800347, 0f38D1B717;
	fma.rn.f32 	%f331, %f330, 0f3F800347, 0f38D1B717;
	fma.rn.f32 	%f332, %f331, 0f3F800347, 0f38D1B717;
	fma.rn.f32 	%f333, %f332, 0f3F800347, 0f38D1B717;
	fma.rn.f32 	%f334, %f333, 0f3F800347, 0f38D1B717;
	fma.rn.f32 	%f335, %f334, 0f3F800347, 0f38D1B717;
	fma.rn.f32 	%f336, %f335, 0f3F800347, 0f38D1B717;
	fma.rn.f32 	%f337, %f336, 0f3F800347, 0f38D1B717;
	fma.rn.f32 	%f338, %f337, 0f3F800347, 0f38D1B717;
	fma.rn.f32 	%f339, %f338, 0f3F800347, 0f38D1B717;
	fma.rn.f32 	%f340, %f339, 0f3F800347, 0f38D1B717;
	fma.rn.f32 	%f341, %f340, 0f3F800347, 0f38D1B717;
	fma.rn.f32 	%f342, %f341, 0f3F800347, 0f38D1B717;
	fma.rn.f32 	%f343, %f342, 0f3F800347, 0f38D1B717;
	fma.rn.f32 	%f344, %f343, 0f3F800347, 0f38D1B717;
	fma.rn.f32 	%f345, %f344, 0f3F800347, 0f38D1B717;
	fma.rn.f32 	%f346, %f345, 0f3F800347, 0f38D1B717;
	fma.rn.f32 	%f347, %f346, 0f3F800347, 0f38D1B717;
	fma.rn.f32 	%f348, %f347, 0f3F800347, 0f38D1B717;
	fma.rn.f32 	%f349, %f348, 0f3F800347, 0f38D1B717;
	fma.rn.f32 	%f350, %f349, 0f3F800347, 0f38D1B717;
	fma.rn.f32 	%f351, %f350, 0f3F800347, 0f38D1B717;
	fma.rn.f32 	%f352, %f351, 0f3F800347, 0f38D1B717;
	fma.rn.f32 	%f353, %f352, 0f3F800347, 0f38D1B717;
	fma.rn.f32 	%f354, %f353, 0f3F800347, 0f38D1B717;
	fma.rn.f32 	%f355, %f354, 0f3F800347, 0f38D1B717;
	fma.rn.f32 	%f356, %f355, 0f3F800347, 0f38D1B717;
	fma.rn.f32 	%f357, %f356, 0f3F800347, 0f38D1B717;
	fma.rn.f32 	%f358, %f357, 0f3F800347, 0f38D1B717;
	fma.rn.f32 	%f359, %f358, 0f3F800347, 0f38D1B717;
	fma.rn.f32 	%f360, %f359, 0f3F800347, 0f38D1B717;
	fma.rn.f32 	%f361, %f360, 0f3F800347, 0f38D1B717;
	fma.rn.f32 	%f362, %f361, 0f3F800347, 0f38D1B717;
	fma.rn.f32 	%f363, %f362, 0f3F800347, 0f38D1B717;
	fma.rn.f32 	%f364, %f363, 0f3F800347, 0f38D1B717;
	fma.rn.f32 	%f365, %f364, 0f3F800347, 0f38D1B717;
	fma.rn.f32 	%f366, %f365, 0f3F800347, 0f38D1B717;
	fma.rn.f32 	%f367, %f366, 0f3F800347, 0f38D1B717;
	fma.rn.f32 	%f368, %f367, 0f3F800347, 0f38D1B717;
	fma.rn.f32 	%f369, %f368, 0f3F800347, 0f38D1B717;
	fma.rn.f32 	%f370, %f369, 0f3F800347, 0f38D1B717;
	fma.rn.f32 	%f371, %f370, 0f3F800347, 0f38D1B717;
	fma.rn.f32 	%f372, %f371, 0f3F800347, 0f38D1B717;
	fma.rn.f32 	%f373, %f372, 0f3F800347, 0f38D1B717;
	fma.rn.f32 	%f374, %f373, 0f3F800347, 0f38D1B717;
	fma.rn.f32 	%f375, %f374, 0f3F800347, 0f38D1B717;
	fma.rn.f32 	%f376, %f375, 0f3F800347, 0f38D1B717;
	fma.rn.f32 	%f377, %f376, 0f3F800347, 0f38D1B717;
	fma.rn.f32 	%f378, %f377, 0f3F800347, 0f38D1B717;
	fma.rn.f32 	%f379, %f378, 0f3F800347, 0f38D1B717;
	fma.rn.f32 	%f380, %f379, 0f3F800347, 0f38D1B717;
	fma.rn.f32 	%f381, %f380, 0f3F800347, 0f38D1B717;
	fma.rn.f32 	%f382, %f381, 0f3F800347, 0f38D1B717;
	fma.rn.f32 	%f383, %f382, 0f3F800347, 0f38D1B717;
	fma.rn.f32 	%f384, %f383, 0f3F800347, 0f38D1B717;
	fma.rn.f32 	%f385, %f384, 0f3F800347, 0f38D1B717;
	fma.rn.f32 	%f386, %f385, 0f3F800347, 0f38D1B717;
	fma.rn.f32 	%f387, %f386, 0f3F800347, 0f38D1B717;
	fma.rn.f32 	%f388, %f387, 0f3F800347, 0f38D1B717;
	fma.rn.f32 	%f389, %f388, 0f3F800347, 0f38D1B717;
	fma.rn.f32 	%f390, %f389, 0f3F800347, 0f38D1B717;
	fma.rn.f32 	%f391, %f390, 0f3F800347, 0f38D1B717;
	fma.rn.f32 	%f392, %f391, 0f3F800347, 0f38D1B717;
	fma.rn.f32 	%f393, %f392, 0f3F800347, 0f38D1B717;
	fma.rn.f32 	%f394, %f393, 0f3F800347, 0f38D1B717;
	fma.rn.f32 	%f395, %f394, 0f3F800347, 0f38D1B717;
	fma.rn.f32 	%f396, %f395, 0f3F800347, 0f38D1B717;
	fma.rn.f32 	%f397, %f396, 0f3F800347, 0f38D1B717;
	fma.rn.f32 	%f398, %f397, 0f3F800347, 0f38D1B717;
	fma.rn.f32 	%f399, %f398, 0f3F800347, 0f38D1B717;
	fma.rn.f32 	%f400, %f399, 0f3F800347, 0f38D1B717;
	fma.rn.f32 	%f401, %f400, 0f3F800347, 0f38D1B717;
	fma.rn.f32 	%f402, %f401, 0f3F800347, 0f38D1B717;
	fma.rn.f32 	%f403, %f402, 0f3F800347, 0f38D1B717;
	fma.rn.f32 	%f404, %f403, 0f3F800347, 0f38D1B717;
	fma.rn.f32 	%f405, %f404, 0f3F800347, 0f38D1B717;
	fma.rn.f32 	%f406, %f405, 0f3F800347, 0f38D1B717;
	fma.rn.f32 	%f407, %f406, 0f3F800347, 0f38D1B717;
	fma.rn.f32 	%f408, %f407, 0f3F800347, 0f38D1B717;
	fma.rn.f32 	%f409, %f408, 0f3F800347, 0f38D1B717;
	fma.rn.f32 	%f410, %f409, 0f3F800347, 0f38D1B717;
	fma.rn.f32 	%f411, %f410, 0f3F800347, 0f38D1B717;
	fma.rn.f32 	%f412, %f411, 0f3F800347, 0f38D1B717;
	fma.rn.f32 	%f413, %f412, 0f3F800347, 0f38D1B717;
	fma.rn.f32 	%f414, %f413, 0f3F800347, 0f38D1B717;
	fma.rn.f32 	%f415, %f414, 0f3F800347, 0f38D1B717;
	fma.rn.f32 	%f416, %f415, 0f3F800347, 0f38D1B717;
	fma.rn.f32 	%f417, %f416, 0f3F800347, 0f38D1B717;
	fma.rn.f32 	%f418, %f417, 0f3F800347, 0f38D1B717;
	fma.rn.f32 	%f419, %f418, 0f3F800347, 0f38D1B717;
	fma.rn.f32 	%f420, %f419, 0f3F800347, 0f38D1B717;
	fma.rn.f32 	%f421, %f420, 0f3F800347, 0f38D1B717;
	fma.rn.f32 	%f422, %f421, 0f3F800347, 0f38D1B717;
	fma.rn.f32 	%f423, %f422, 0f3F800347, 0f38D1B717;
	fma.rn.f32 	%f424, %f423, 0f3F800347, 0f38D1B717;
	fma.rn.f32 	%f425, %f424, 0f3F800347, 0f38D1B717;
	fma.rn.f32 	%f426, %f425, 0f3F800347, 0f38D1B717;
	fma.rn.f32 	%f427, %f426, 0f3F800347, 0f38D1B717;
	fma.rn.f32 	%f428, %f427, 0f3F800347, 0f38D1B717;
	fma.rn.f32 	%f429, %f428, 0f3F800347, 0f38D1B717;
	fma.rn.f32 	%f430, %f429, 0f3F800347, 0f38D1B717;
	fma.rn.f32 	%f431, %f430, 0f3F800347, 0f38D1B717;
	fma.rn.f32 	%f432, %f431, 0f3F800347, 0f38D1B717;
	fma.rn.f32 	%f433, %f432, 0f3F800347, 0f38D1B717;
	fma.rn.f32 	%f434, %f433, 0f3F800347, 0f38D1B717;
	fma.rn.f32 	%f435, %f434, 0f3F800347, 0f38D1B717;
	fma.rn.f32 	%f436, %f435, 0f3F800347, 0f38D1B717;
	fma.rn.f32 	%f437, %f436, 0f3F800347, 0f38D1B717;
	fma.rn.f32 	%f438, %f437, 0f3F800347, 0f38D1B717;
	fma.rn.f32 	%f439, %f438, 0f3F800347, 0f38D1B717;
	fma.rn.f32 	%f440, %f439, 0f3F800347, 0f38D1B717;
	fma.rn.f32 	%f441, %f440, 0f3F800347, 0f38D1B717;
	fma.rn.f32 	%f442, %f441, 0f3F800347, 0f38D1B717;
	fma.rn.f32 	%f443, %f442, 0f3F800347, 0f38D1B717;
	fma.rn.f32 	%f444, %f443, 0f3F800347, 0f38D1B717;
	fma.rn.f32 	%f445, %f444, 0f3F800347, 0f38D1B717;
	fma.rn.f32 	%f446, %f445, 0f3F800347, 0f38D1B717;
	fma.rn.f32 	%f447, %f446, 0f3F800347, 0f38D1B717;
	fma.rn.f32 	%f448, %f447, 0f3F800347, 0f38D1B717;
	fma.rn.f32 	%f449, %f448, 0f3F800347, 0f38D1B717;
	fma.rn.f32 	%f450, %f449, 0f3F800347, 0f38D1B717;
	fma.rn.f32 	%f451, %f450, 0f3F800347, 0f38D1B717;
	fma.rn.f32 	%f452, %f451, 0f3F800347, 0f38D1B717;
	fma.rn.f32 	%f453, %f452, 0f3F800347, 0f38D1B717;
	fma.rn.f32 	%f454, %f453, 0f3F800347, 0f38D1B717;
	fma.rn.f32 	%f455, %f454, 0f3F800347, 0f38D1B717;
	fma.rn.f32 	%f456, %f455, 0f3F800347, 0f38D1B717;
	fma.rn.f32 	%f457, %f456, 0f3F800347, 0f38D1B717;
	fma.rn.f32 	%f458, %f457, 0f3F800347, 0f38D1B717;
	fma.rn.f32 	%f459, %f458, 0f3F800347, 0f38D1B717;
	fma.rn.f32 	%f460, %f459, 0f3F800347, 0f38D1B717;
	fma.rn.f32 	%f461, %f460, 0f3F800347, 0f38D1B717;
	fma.rn.f32 	%f462, %f461, 0f3F800347, 0f38D1B717;
	fma.rn.f32 	%f463, %f462, 0f3F800347, 0f38D1B717;
	fma.rn.f32 	%f464, %f463, 0f3F800347, 0f38D1B717;
	fma.rn.f32 	%f465, %f464, 0f3F800347, 0f38D1B717;
	fma.rn.f32 	%f466, %f465, 0f3F800347, 0f38D1B717;
	fma.rn.f32 	%f467, %f466, 0f3F800347, 0f38D1B717;
	fma.rn.f32 	%f468, %f467, 0f3F800347, 0f38D1B717;
	fma.rn.f32 	%f469, %f468, 0f3F800347, 0f38D1B717;
	fma.rn.f32 	%f470, %f469, 0f3F800347, 0f38D1B717;
	fma.rn.f32 	%f471, %f470, 0f3F800347, 0f38D1B717;
	fma.rn.f32 	%f472, %f471, 0f3F800347, 0f38D1B717;
	fma.rn.f32 	%f473, %f472, 0f3F800347, 0f38D1B717;
	fma.rn.f32 	%f474, %f473, 0f3F800347, 0f38D1B717;
	fma.rn.f32 	%f475, %f474, 0f3F800347, 0f38D1B717;
	fma.rn.f32 	%f476, %f475, 0f3F800347, 0f38D1B717;
	fma.rn.f32 	%f477, %f476, 0f3F800347, 0f38D1B717;
	fma.rn.f32 	%f478, %f477, 0f3F800347, 0f38D1B717;
	fma.rn.f32 	%f479, %f478, 0f3F800347, 0f38D1B717;
	fma.rn.f32 	%f480, %f479, 0f3F800347, 0f38D1B717;
	fma.rn.f32 	%f481, %f480, 0f3F800347, 0f38D1B717;
	fma.rn.f32 	%f482, %f481, 0f3F800347, 0f38D1B717;
	fma.rn.f32 	%f483, %f482, 0f3F800347, 0f38D1B717;
	fma.rn.f32 	%f484, %f483, 0f3F800347, 0f38D1B717;
	fma.rn.f32 	%f485, %f484, 0f3F800347, 0f38D1B717;
	fma.rn.f32 	%f486, %f485, 0f3F800347, 0f38D1B717;
	fma.rn.f32 	%f487, %f486, 0f3F800347, 0f38D1B717;
	fma.rn.f32 	%f488, %f487, 0f3F800347, 0f38D1B717;
	fma.rn.f32 	%f489, %f488, 0f3F800347, 0f38D1B717;
	fma.rn.f32 	%f490, %f489, 0f3F800347, 0f38D1B717;
	fma.rn.f32 	%f491, %f490, 0f3F800347, 0f38D1B717;
	fma.rn.f32 	%f492, %f491, 0f3F800347, 0f38D1B717;
	fma.rn.f32 	%f493, %f492, 0f3F800347, 0f38D1B717;
	fma.rn.f32 	%f494, %f493, 0f3F800347, 0f38D1B717;
	fma.rn.f32 	%f495, %f494, 0f3F800347, 0f38D1B717;
	fma.rn.f32 	%f496, %f495, 0f3F800347, 0f38D1B717;
	fma.rn.f32 	%f497, %f496, 0f3F800347, 0f38D1B717;
	fma.rn.f32 	%f498, %f497, 0f3F800347, 0f38D1B717;
	fma.rn.f32 	%f499, %f498, 0f3F800347, 0f38D1B717;
	fma.rn.f32 	%f500, %f499, 0f3F800347, 0f38D1B717;
	fma.rn.f32 	%f501, %f500, 0f3F800347, 0f38D1B717;
	add.s64 	%rd7, %rd3, %rd5;
	st.global.f32 	[%rd7], %f501;
$L__BB5_2:
	ret;

}


// ===== COMPILED SASS (sm_100) =====

	.target	sm_100

	.elftype	@"ET_EXEC"


//--------------------- .note.nv.tkinfo           --------------------------
	.section	.note.nv.tkinfo,"",@"SHT_NOTE"
	.sectionflags	@"SHF_NOTE_NV_TKINFO"
	.tkinfo
        /*0018*/ 	.word	0x00000002
        /*0030*/ 	.string	""
        /*0030*/ 	.string	"ptxas"
        /*0030*/ 	.string	"Cuda compilation tools, release 13.0, V13.0.88"
        /*0030*/ 	.string	"Build cuda_13.0.r13.0/compiler.36424714_0"
        /*0030*/ 	.string	"-arch sm_100 -m 64 "



//--------------------- .note.nv.cuinfo           --------------------------
	.section	.note.nv.cuinfo,"",@"SHT_NOTE"
	.sectionflags	@"SHF_NOTE_NV_CUINFO"
        /*0018*/ 	.short	0x0002
        /*001a*/ 	.short	0x0064
        /*001c*/ 	.short	0x0082
	.zero		2


//--------------------- .nv.info                  --------------------------
	.section	.nv.info,"",@"SHT_CUDA_INFO"
	.align	4


	//----- nvinfo : EIATTR_REGCOUNT
	.align		4
        /*0000*/ 	.byte	0x04, 0x2f
        /*0002*/ 	.short	(.L_2 - .L_1)
	.align		4
.L_1:
        /*0004*/ 	.word	index@(_Z21transcendental_kernelPKfPfi)
        /*0008*/ 	.word	0x00000015


	//----- nvinfo : EIATTR_FRAME_SIZE
	.align		4
.L_2:
        /*000c*/ 	.byte	0x04, 0x11
        /*000e*/ 	.short	(.L_4 - .L_3)
	.align		4
.L_3:
        /*0010*/ 	.word	index@(_Z21transcendental_kernelPKfPfi)
        /*0014*/ 	.word	0x00000000


	//----- nvinfo : EIATTR_REGCOUNT
	.align		4
.L_4:
        /*0018*/ 	.byte	0x04, 0x2f
        /*001a*/ 	.short	(.L_6 - .L_5)
	.align		4
.L_5:
        /*001c*/ 	.word	index@(_Z16variable_computeILi1EEvPKfPfi)
        /*0020*/ 	.word	0x0000000c


	//----- nvinfo : EIATTR_FRAME_SIZE
	.align		4
.L_6:
        /*0024*/ 	.byte	0x04, 0x11
        /*0026*/ 	.short	(.L_8 - .L_7)
	.align		4
.L_7:
        /*0028*/ 	.word	index@(_Z16variable_computeILi1EEvPKfPfi)
        /*002c*/ 	.word	0x00000000


	//----- nvinfo : EIATTR_REGCOUNT
	.align		4
.L_8:
        /*0030*/ 	.byte	0x04, 0x2f
        /*0032*/ 	.short	(.L_10 - .L_9)
	.align		4
.L_9:
        /*0034*/ 	.word	index@(_Z16variable_computeILi10EEvPKfPfi)
        /*0038*/ 	.word	0x0000000c


	//----- nvinfo : EIATTR_FRAME_SIZE
	.align		4
.L_10:
        /*003c*/ 	.byte	0x04, 0x11
        /*003e*/ 	.short	(.L_12 - .L_11)
	.align		4
.L_11:
        /*0040*/ 	.word	index@(_Z16variable_computeILi10EEvPKfPfi)
        /*0044*/ 	.word	0x00000000


	//----- nvinfo : EIATTR_REGCOUNT
	.align		4
.L_12:
        /*0048*/ 	.byte	0x04, 0x2f
        /*004a*/ 	.short	(.L_14 - .L_13)
	.align		4
.L_13:
        /*004c*/ 	.word	index@(_Z16variable_computeILi50EEvPKfPfi)
        /*0050*/ 	.word	0x00000008


	//----- nvinfo : EIATTR_FRAME_SIZE
	.align		4
.L_14:
        /*0054*/ 	.byte	0x04, 0x11
        /*0056*/ 	.short	(.L_16 - .L_15)
	.align		4
.L_15:
        /*0058*/ 	.word	index@(_Z16variable_computeILi50EEvPKfPfi)
        /*005c*/ 	.word	0x00000000


	//----- nvinfo : EIATTR_REGCOUNT
	.align		4
.L_16:
        /*0060*/ 	.byte	0x04, 0x2f
        /*0062*/ 	.short	(.L_18 - .L_17)
	.align		4
.L_17:
        /*0064*/ 	.word	index@(_Z16variable_computeILi100EEvPKfPfi)
        /*0068*/ 	.word	0x00000008


	//----- nvinfo : EIATTR_FRAME_SIZE
	.align		4
.L_18:
        /*006c*/ 	.byte	0x04, 0x11
        /*006e*/ 	.short	(.L_20 - .L_19)
	.align		4
.L_19:
        /*0070*/ 	.word	index@(_Z16variable_computeILi100EEvPKfPfi)
        /*0074*/ 	.word	0x00000000


	//----- nvinfo : EIATTR_REGCOUNT
	.align		4
.L_20:
        /*0078*/ 	.byte	0x04, 0x2f
        /*007a*/ 	.short	(.L_22 - .L_21)
	.align		4
.L_21:
        /*007c*/ 	.word	index@(_Z16variable_computeILi500EEvPKfPfi)
        /*0080*/ 	.word	0x00000008


	//----- nvinfo : EIATTR_FRAME_SIZE
	.align		4
.L_22:
        /*0084*/ 	.byte	0x04, 0x11
        /*0086*/ 	.short	(.L_24 - .L_23)
	.align		4
.L_23:
        /*0088*/ 	.word	index@(_Z16variable_computeILi500EEvPKfPfi)
        /*008c*/ 	.word	0x00000000


	//----- nvinfo : EIATTR_MIN_STACK_SIZE
	.align		4
.L_24:
        /*0090*/ 	.byte	0x04, 0x12
        /*0092*/ 	.short	(.L_26 - .L_25)
	.align		4
.L_25:
        /*0094*/ 	.word	index@(_Z16variable_computeILi500EEvPKfPfi)
        /*0098*/ 	.word	0x00000000


	//----- nvinfo : EIATTR_MIN_STACK_SIZE
	.align		4
.L_26:
        /*009c*/ 	.byte	0x04, 0x12
        /*009e*/ 	.short	(.L_28 - .L_27)
	.align		4
.L_27:
        /*00a0*/ 	.word	index@(_Z16variable_computeILi100EEvPKfPfi)
        /*00a4*/ 	.word	0x00000000


	//----- nvinfo : EIATTR_MIN_STACK_SIZE
	.align		4
.L_28:
        /*00a8*/ 	.byte	0x04, 0x12
        /*00aa*/ 	.short	(.L_30 - .L_29)
	.align		4
.L_29:
        /*00ac*/ 	.word	index@(_Z16variable_computeILi50EEvPKfPfi)
        /*00b0*/ 	.word	0x00000000


	//----- nvinfo : EIATTR_MIN_STACK_SIZE
	.align		4
.L_30:
        /*00b4*/ 	.byte	0x04, 0x12
        /*00b6*/ 	.short	(.L_32 - .L_31)
	.align		4
.L_31:
        /*00b8*/ 	.word	index@(_Z16variable_computeILi10EEvPKfPfi)
        /*00bc*/ 	.word	0x00000000


	//----- nvinfo : EIATTR_MIN_STACK_SIZE
	.align		4
.L_32:
        /*00c0*/ 	.byte	0x04, 0x12
        /*00c2*/ 	.short	(.L_34 - .L_33)
	.align		4
.L_33:
        /*00c4*/ 	.word	index@(_Z16variable_computeILi1EEvPKfPfi)
        /*00c8*/ 	.word	0x00000000


	//----- nvinfo : EIATTR_MIN_STACK_SIZE
	.align		4
.L_34:
        /*00cc*/ 	.byte	0x04, 0x12
        /*00ce*/ 	.short	(.L_36 - .L_35)
	.align		4
.L_35:
        /*00d0*/ 	.word	index@(_Z21transcendental_kernelPKfPfi)
        /*00d4*/ 	.word	0x00000000
.L_36:


//--------------------- .nv.compat                --------------------------
	.section	.nv.compat,"",@"SHT_CUDA_COMPAT_INFO"
	.align	4
        /*0000*/ 	.byte	0x02, 0x09, 0x00, 0x00, 0x02, 0x02, 0x01, 0x00, 0x02, 0x05, 0x05, 0x00, 0x03, 0x07, 0x01, 0x01
        /*0010*/ 	.byte	0x02, 0x03, 0x00, 0x00, 0x02, 0x06, 0x01, 0x00, 0x04, 0x0b, 0x08, 0x00, 0x01, 0x00, 0x00, 0x00
        /*0020*/ 	.byte	0x00, 0x00, 0x00, 0x00


//--------------------- .nv.info._Z16variable_computeILi500EEvPKfPfi --------------------------
	.section	.nv.info._Z16variable_computeILi500EEvPKfPfi,"",@"SHT_CUDA_INFO"
	.sectionflags	@""
	.align	4


	//----- nvinfo : EIATTR_CUDA_API_VERSION
	.align		4
        /*0000*/ 	.byte	0x04, 0x37
        /*0002*/ 	.short	(.L_38 - .L_37)
.L_37:
        /*0004*/ 	.word	0x00000082


	//----- nvinfo : EIATTR_KPARAM_INFO
	.align		4
.L_38:
        /*0008*/ 	.byte	0x04, 0x17
        /*000a*/ 	.short	(.L_40 - .L_39)
.L_39:
        /*000c*/ 	.word	0x00000000
        /*0010*/ 	.short	0x0002
        /*0012*/ 	.short	0x0010
        /*0014*/ 	.byte	0x00, 0xf0, 0x11, 0x00


	//----- nvinfo : EIATTR_KPARAM_INFO
	.align		4
.L_40:
        /*0018*/ 	.byte	0x04, 0x17
        /*001a*/ 	.short	(.L_42 - .L_41)
.L_41:
        /*001c*/ 	.word	0x00000000
        /*0020*/ 	.short	0x0001
        /*0022*/ 	.short	0x0008
        /*0024*/ 	.byte	0x00, 0xf5, 0x21, 0x00


	//----- nvinfo : EIATTR_KPARAM_INFO
	.align		4
.L_42:
        /*0028*/ 	.byte	0x04, 0x17
        /*002a*/ 	.short	(.L_44 - .L_43)
.L_43:
        /*002c*/ 	.word	0x00000000
        /*0030*/ 	.short	0x0000
        /*0032*/ 	.short	0x0000
        /*0034*/ 	.byte	0x00, 0xf5, 0x21, 0x00


	//----- nvinfo : EIATTR_SPARSE_MMA_MASK
	.align		4
.L_44:
        /*0038*/ 	.byte	0x03, 0x50
        /*003a*/ 	.short	0x0000


	//----- nvinfo : EIATTR_MAXREG_COUNT
	.align		4
        /*003c*/ 	.byte	0x03, 0x1b
        /*003e*/ 	.short	0x00ff


	//----- nvinfo : EIATTR_MERCURY_ISA_VERSION
	.align		4
        /*0040*/ 	.byte	0x03, 0x5f
        /*0042*/ 	.short	0x0101


	//----- nvinfo : EIATTR_VRC_CTA_INIT_COUNT
	.align		4
        /*0044*/ 	.byte	0x02, 0x4a
	.zero		1
	.zero		1


	//----- nvinfo : EIATTR_EXIT_INSTR_OFFSETS
	.align		4
        /*0048*/ 	.byte	0x04, 0x1c
        /*004a*/ 	.short	(.L_46 - .L_45)


	//   ....[0]....
.L_45:
        /*004c*/ 	.word	0x00000070


	//   ....[1]....
        /*0050*/ 	.word	0x00002040


	//----- nvinfo : EIATTR_CBANK_PARAM_SIZE
	.align		4
.L_46:
        /*0054*/ 	.byte	0x03, 0x19
        /*0056*/ 	.short	0x0014


	//----- nvinfo : EIATTR_PARAM_CBANK
	.align		4
        /*0058*/ 	.byte	0x04, 0x0a
        /*005a*/ 	.short	(.L_48 - .L_47)
	.align		4
.L_47:
        /*005c*/ 	.word	index@(.nv.constant0._Z16variable_computeILi500EEvPKfPfi)
        /*0060*/ 	.short	0x0380
        /*0062*/ 	.short	0x0014


	//----- nvinfo : EIATTR_SW_WAR
	.align		4
.L_48:
        /*0064*/ 	.byte	0x04, 0x36
        /*0066*/ 	.short	(.L_50 - .L_49)
.L_49:
        /*0068*/ 	.word	0x00000008
.L_50:


//--------------------- .nv.info._Z16variable_computeILi100EEvPKfPfi --------------------------
	.section	.nv.info._Z16variable_computeILi100EEvPKfPfi,"",@"SHT_CUDA_INFO"
	.sectionflags	@""
	.align	4


	//----- nvinfo : EIATTR_CUDA_API_VERSION
	.align		4
        /*0000*/ 	.byte	0x04, 0x37
        /*0002*/ 	.short	(.L_52 - .L_51)
.L_51:
        /*0004*/ 	.word	0x00000082


	//----- nvinfo : EIATTR_KPARAM_INFO
	.align		4
.L_52:
        /*0008*/ 	.byte	0x04, 0x17
        /*000a*/ 	.short	(.L_54 - .L_53)
.L_53:
        /*000c*/ 	.word	0x00000000
        /*0010*/ 	.short	0x0002
        /*0012*/ 	.short	0x0010
        /*0014*/ 	.byte	0x00, 0xf0, 0x11, 0x00


	//----- nvinfo : EIATTR_KPARAM_INFO
	.align		4
.L_54:
        /*0018*/ 	.byte	0x04, 0x17
        /*001a*/ 	.short	(.L_56 - .L_55)
.L_55:
        /*001c*/ 	.word	0x00000000
        /*0020*/ 	.short	0x0001
        /*0022*/ 	.short	0x0008
        /*0024*/ 	.byte	0x00, 0xf5, 0x21, 0x00


	//----- nvinfo : EIATTR_KPARAM_INFO
	.align		4
.L_56:
        /*0028*/ 	.byte	0x04, 0x17
        /*002a*/ 	.short	(.L_58 - .L_57)
.L_57:
        /*002c*/ 	.word	0x00000000
        /*0030*/ 	.short	0x0000
        /*0032*/ 	.short	0x0000
        /*0034*/ 	.byte	0x00, 0xf5, 0x21, 0x00


	//----- nvinfo : EIATTR_SPARSE_MMA_MASK
	.align		4
.L_58:
        /*0038*/ 	.byte	0x03, 0x50
        /*003a*/ 	.short	0x0000


	//----- nvinfo : EIATTR_MAXREG_COUNT
	.align		4
        /*003c*/ 	.byte	0x03, 0x1b
        /*003e*/ 	.short	0x00ff


	//----- nvinfo : EIATTR_MERCURY_ISA_VERSION
	.align		4
        /*0040*/ 	.byte	0x03, 0x5f
        /*0042*/ 	.short	0x0101


	//----- nvinfo : EIATTR_VRC_CTA_INIT_COUNT
	.align		4
        /*0044*/ 	.byte	0x02, 0x4a
	.zero		1
	.zero		1


	//----- nvinfo : EIATTR_EXIT_INSTR_OFFSETS
	.align		4
        /*0048*/ 	.byte	0x04, 0x1c
        /*004a*/ 	.short	(.L_60 - .L_59)


	//   ....[0]....
.L_59:
        /*004c*/ 	.word	0x00000070


	//   ....[1]....
        /*0050*/ 	.word	0x00000740


	//----- nvinfo : EIATTR_CBANK_PARAM_SIZE
	.align		4
.L_60:
        /*0054*/ 	.byte	0x03, 0x19
        /*0056*/ 	.short	0x0014


	//----- nvinfo : EIATTR_PARAM_CBANK
	.align		4
        /*0058*/ 	.byte	0x04, 0x0a
        /*005a*/ 	.short	(.L_62 - .L_61)
	.align		4
.L_61:
        /*005c*/ 	.word	index@(.nv.constant0._Z16variable_computeILi100EEvPKfPfi)
        /*0060*/ 	.short	0x0380
        /*0062*/ 	.short	0x0014


	//----- nvinfo : EIATTR_SW_WAR
	.align		4
.L_62:
        /*0064*/ 	.byte	0x04, 0x36
        /*0066*/ 	.short	(.L_64 - .L_63)
.L_63:
        /*0068*/ 	.word	0x00000008
.L_64:


//--------------------- .nv.info._Z16variable_computeILi50EEvPKfPfi --------------------------
	.section	.nv.info._Z16variable_computeILi50EEvPKfPfi,"",@"SHT_CUDA_INFO"
	.sectionflags	@""
	.align	4


	//----- nvinfo : EIATTR_CUDA_API_VERSION
	.align		4
        /*0000*/ 	.byte	0x04, 0x37
        /*0002*/ 	.short	(.L_66 - .L_65)
.L_65:
        /*0004*/ 	.word	0x00000082


	//----- nvinfo : EIATTR_KPARAM_INFO
	.align		4
.L_66:
        /*0008*/ 	.byte	0x04, 0x17
        /*000a*/ 	.short	(.L_68 - .L_67)
.L_67:
        /*000c*/ 	.word	0x00000000
        /*0010*/ 	.short	0x0002
        /*0012*/ 	.short	0x0010
        /*0014*/ 	.byte	0x00, 0xf0, 0x11, 0x00


	//----- nvinfo : EIATTR_KPARAM_INFO
	.align		4
.L_68:
        /*0018*/ 	.byte	0x04, 0x17
        /*001a*/ 	.short	(.L_70 - .L_69)
.L_69:
        /*001c*/ 	.word	0x00000000
        /*0020*/ 	.short	0x0001
        /*0022*/ 	.short	0x0008
        /*0024*/ 	.byte	0x00, 0xf5, 0x21, 0x00


	//----- nvinfo : EIATTR_KPARAM_INFO
	.align		4
.L_70:
        /*0028*/ 	.byte	0x04, 0x17
        /*002a*/ 	.short	(.L_72 - .L_71)
.L_71:
        /*002c*/ 	.word	0x00000000
        /*0030*/ 	.short	0x0000
        /*0032*/ 	.short	0x0000
        /*0034*/ 	.byte	0x00, 0xf5, 0x21, 0x00


	//----- nvinfo : EIATTR_SPARSE_MMA_MASK
	.align		4
.L_72:
        /*0038*/ 	.byte	0x03, 0x50
        /*003a*/ 	.short	0x0000


	//----- nvinfo : EIATTR_MAXREG_COUNT
	.align		4
        /*003c*/ 	.byte	0x03, 0x1b
        /*003e*/ 	.short	0x00ff


	//----- nvinfo : EIATTR_MERCURY_ISA_VERSION
	.align		4
        /*0040*/ 	.byte	0x03, 0x5f
        /*0042*/ 	.short	0x0101


	//----- nvinfo : EIATTR_VRC_CTA_INIT_COUNT
	.align		4
        /*0044*/ 	.byte	0x02, 0x4a
	.zero		1
	.zero		1


	//----- nvinfo : EIATTR_EXIT_INSTR_OFFSETS
	.align		4
        /*0048*/ 	.byte	0x04, 0x1c
        /*004a*/ 	.short	(.L_74 - .L_73)


	//   ....[0]....
.L_73:
        /*004c*/ 	.word	0x00000070


	//   ....[1]....
        /*0050*/ 	.word	0x00000420


	//----- nvinfo : EIATTR_CBANK_PARAM_SIZE
	.align		4
.L_74:
        /*0054*/ 	.byte	0x03, 0x19
        /*0056*/ 	.short	0x0014


	//----- nvinfo : EIATTR_PARAM_CBANK
	.align		4
        /*0058*/ 	.byte	0x04, 0x0a
        /*005a*/ 	.short	(.L_76 - .L_75)
	.align		4
.L_75:
        /*005c*/ 	.word	index@(.nv.constant0._Z16variable_computeILi50EEvPKfPfi)
        /*0060*/ 	.short	0x0380
        /*0062*/ 	.short	0x0014


	//----- nvinfo : EIATTR_SW_WAR
	.align		4
.L_76:
        /*0064*/ 	.byte	0x04, 0x36
        /*0066*/ 	.short	(.L_78 - .L_77)
.L_77:
        /*0068*/ 	.word	0x00000008
.L_78:


//--------------------- .nv.info._Z16variable_computeILi10EEvPKfPfi --------------------------
	.section	.nv.info._Z16variable_computeILi10EEvPKfPfi,"",@"SHT_CUDA_INFO"
	.sectionflags	@""
	.align	4


	//----- nvinfo : EIATTR_CUDA_API_VERSION
	.align		4
        /*0000*/ 	.byte	0x04, 0x37
        /*0002*/ 	.short	(.L_80 - .L_79)
.L_79:
        /*0004*/ 	.word	0x00000082


	//----- nvinfo : EIATTR_KPARAM_INFO
	.align		4
.L_80:
        /*0008*/ 	.byte	0x04, 0x17
        /*000a*/ 	.short	(.L_82 - .L_81)
.L_81:
        /*000c*/ 	.word	0x00000000
        /*0010*/ 	.short	0x0002
        /*0012*/ 	.short	0x0010
        /*0014*/ 	.byte	0x00, 0xf0, 0x11, 0x00


	//----- nvinfo : EIATTR_KPARAM_INFO
	.align		4
.L_82:
        /*0018*/ 	.byte	0x04, 0x17
        /*001a*/ 	.short	(.L_84 - .L_83)
.L_83:
        /*001c*/ 	.word	0x00000000
        /*0020*/ 	.short	0x0001
        /*0022*/ 	.short	0x0008
        /*0024*/ 	.byte	0x00, 0xf5, 0x21, 0x00


	//----- nvinfo : EIATTR_KPARAM_INFO
	.align		4
.L_84:
        /*0028*/ 	.byte	0x04, 0x17
        /*002a*/ 	.short	(.L_86 - .L_85)
.L_85:
        /*002c*/ 	.word	0x00000000
        /*0030*/ 	.short	0x0000
        /*0032*/ 	.short	0x0000
        /*0034*/ 	.byte	0x00, 0xf5, 0x21, 0x00


	//----- nvinfo : EIATTR_SPARSE_MMA_MASK
	.align		4
.L_86:
        /*0038*/ 	.byte	0x03, 0x50
        /*003a*/ 	.short	0x0000


	//----- nvinfo : EIATTR_MAXREG_COUNT
	.align		4
        /*003c*/ 	.byte	0x03, 0x1b
        /*003e*/ 	.short	0x00ff


	//----- nvinfo : EIATTR_MERCURY_ISA_VERSION
	.align		4
        /*0040*/ 	.byte	0x03, 0x5f
        /*0042*/ 	.short	0x0101


	//----- nvinfo : EIATTR_VRC_CTA_INIT_COUNT
	.align		4
        /*0044*/ 	.byte	0x02, 0x4a
	.zero		1
	.zero		1


	//----- nvinfo : EIATTR_EXIT_INSTR_OFFSETS
	.align		4
        /*0048*/ 	.byte	0x04, 0x1c
        /*004a*/ 	.short	(.L_88 - .L_87)


	//   ....[0]....
.L_87:
        /*004c*/ 	.word	0x00000070


	//   ....[1]....
        /*0050*/ 	.word	0x000001a0


	//----- nvinfo : EIATTR_CBANK_PARAM_SIZE
	.align		4
.L_88:
        /*0054*/ 	.byte	0x03, 0x19
        /*0056*/ 	.short	0x0014


	//----- nvinfo : EIATTR_PARAM_CBANK
	.align		4
        /*0058*/ 	.byte	0x04, 0x0a
        /*005a*/ 	.short	(.L_90 - .L_89)
	.align		4
.L_89:
        /*005c*/ 	.word	index@(.nv.constant0._Z16variable_computeILi10EEvPKfPfi)
        /*0060*/ 	.short	0x0380
        /*0062*/ 	.short	0x0014


	//----- nvinfo : EIATTR_SW_WAR
	.align		4
.L_90:
        /*0064*/ 	.byte	0x04, 0x36
        /*0066*/ 	.short	(.L_92 - .L_91)
.L_91:
        /*0068*/ 	.word	0x00000008
.L_92:


//--------------------- .nv.info._Z16variable_computeILi1EEvPKfPfi --------------------------
	.section	.nv.info._Z16variable_computeILi1EEvPKfPfi,"",@"SHT_CUDA_INFO"
	.sectionflags	@""
	.align	4


	//----- nvinfo : EIATTR_CUDA_API_VERSION
	.align		4
        /*0000*/ 	.byte	0x04, 0x37
        /*0002*/ 	.short	(.L_94 - .L_93)
.L_93:
        /*0004*/ 	.word	0x00000082


	//----- nvinfo : EIATTR_KPARAM_INFO
	.align		4
.L_94:
        /*0008*/ 	.byte	0x04, 0x17
        /*000a*/ 	.short	(.L_96 - .L_95)
.L_95:
        /*000c*/ 	.word	0x00000000
        /*0010*/ 	.short	0x0002
        /*0012*/ 	.short	0x0010
        /*0014*/ 	.byte	0x00, 0xf0, 0x11, 0x00


	//----- nvinfo : EIATTR_KPARAM_INFO
	.align		4
.L_96:
        /*0018*/ 	.byte	0x04, 0x17
        /*001a*/ 	.short	(.L_98 - .L_97)
.L_97:
        /*001c*/ 	.word	0x00000000
        /*0020*/ 	.short	0x0001
        /*0022*/ 	.short	0x0008
        /*0024*/ 	.byte	0x00, 0xf5, 0x21, 0x00


	//----- nvinfo : EIATTR_KPARAM_INFO
	.align		4
.L_98:
        /*0028*/ 	.byte	0x04, 0x17
        /*002a*/ 	.short	(.L_100 - .L_99)
.L_99:
        /*002c*/ 	.word	0x00000000
        /*0030*/ 	.short	0x0000
        /*0032*/ 	.short	0x0000
        /*0034*/ 	.byte	0x00, 0xf5, 0x21, 0x00


	//----- nvinfo : EIATTR_SPARSE_MMA_MASK
	.align		4
.L_100:
        /*0038*/ 	.byte	0x03, 0x50
        /*003a*/ 	.short	0x0000


	//----- nvinfo : EIATTR_MAXREG_COUNT
	.align		4
        /*003c*/ 	.byte	0x03, 0x1b
        /*003e*/ 	.short	0x00ff


	//----- nvinfo : EIATTR_MERCURY_ISA_VERSION
	.align		4
        /*0040*/ 	.byte	0x03, 0x5f
        /*0042*/ 	.short	0x0101


	//----- nvinfo : EIATTR_VRC_CTA_INIT_COUNT
	.align		4
        /*0044*/ 	.byte	0x02, 0x4a
	.zero		1
	.zero		1


	//----- nvinfo : EIATTR_EXIT_INSTR_OFFSETS
	.align		4
        /*0048*/ 	.byte	0x04, 0x1c
        /*004a*/ 	.short	(.L_102 - .L_101)


	//   ....[0]....
.L_101:
        /*004c*/ 	.word	0x00000070


	//   ....[1]....
        /*0050*/ 	.word	0x00000110


	//----- nvinfo : EIATTR_CBANK_PARAM_SIZE
	.align		4
.L_102:
        /*0054*/ 	.byte	0x03, 0x19
        /*0056*/ 	.short	0x0014


	//----- nvinfo : EIATTR_PARAM_CBANK
	.align		4
        /*0058*/ 	.byte	0x04, 0x0a
        /*005a*/ 	.short	(.L_104 - .L_103)
	.align		4
.L_103:
        /*005c*/ 	.word	index@(.nv.constant0._Z16variable_computeILi1EEvPKfPfi)
        /*0060*/ 	.short	0x0380
        /*0062*/ 	.short	0x0014


	//----- nvinfo : EIATTR_SW_WAR
	.align		4
.L_104:
        /*0064*/ 	.byte	0x04, 0x36
        /*0066*/ 	.short	(.L_106 - .L_105)
.L_105:
        /*0068*/ 	.word	0x00000008
.L_106:


//--------------------- .nv.info._Z21transcendental_kernelPKfPfi --------------------------
	.section	.nv.info._Z21transcendental_kernelPKfPfi,"",@"SHT_CUDA_INFO"
	.sectionflags	@""
	.align	4


	//----- nvinfo : EIATTR_CUDA_API_VERSION
	.align		4
        /*0000*/ 	.byte	0x04, 0x37
        /*0002*/ 	.short	(.L_108 - .L_107)
.L_107:
        /*0004*/ 	.word	0x00000082


	//----- nvinfo : EIATTR_KPARAM_INFO
	.align		4
.L_108:
        /*0008*/ 	.byte	0x04, 0x17
        /*000a*/ 	.short	(.L_110 - .L_109)
.L_109:
        /*000c*/ 	.word	0x00000000
        /*0010*/ 	.short	0x0002
        /*0012*/ 	.short	0x0010
        /*0014*/ 	.byte	0x00, 0xf0, 0x11, 0x00


	//----- nvinfo : EIATTR_KPARAM_INFO
	.align		4
.L_110:
        /*0018*/ 	.byte	0x04, 0x17
        /*001a*/ 	.short	(.L_112 - .L_111)
.L_111:
        /*001c*/ 	.word	0x00000000
        /*0020*/ 	.short	0x0001
        /*0022*/ 	.short	0x0008
        /*0024*/ 	.byte	0x00, 0xf5, 0x21, 0x00


	//----- nvinfo : EIATTR_KPARAM_INFO
	.align		4
.L_112:
        /*0028*/ 	.byte	0x04, 0x17
        /*002a*/ 	.short	(.L_114 - .L_113)
.L_113:
        /*002c*/ 	.word	0x00000000
        /*0030*/ 	.short	0x0000
        /*0032*/ 	.short	0x0000
        /*0034*/ 	.byte	0x00, 0xf5, 0x21, 0x00


	//----- nvinfo : EIATTR_SPARSE_MMA_MASK
	.align		4
.L_114:
        /*0038*/ 	.byte	0x03, 0x50
        /*003a*/ 	.short	0x0000


	//----- nvinfo : EIATTR_MAXREG_COUNT
	.align		4
        /*003c*/ 	.byte	0x03, 0x1b
        /*003e*/ 	.short	0x00ff


	//----- nvinfo : EIATTR_MERCURY_ISA_VERSION
	.align		4
        /*0040*/ 	.byte	0x03, 0x5f
        /*0042*/ 	.short	0x0101


	//----- nvinfo : EIATTR_VRC_CTA_INIT_COUNT
	.align		4
        /*0044*/ 	.byte	0x02, 0x4a
	.zero		1
	.zero		1


	//----- nvinfo : EIATTR_EXIT_INSTR_OFFSETS
	.align		4
        /*0048*/ 	.byte	0x04, 0x1c
        /*004a*/ 	.short	(.L_116 - .L_115)


	//   ....[0]....
.L_115:
        /*004c*/ 	.word	0x00000070


	//   ....[1]....
        /*0050*/ 	.word	0x000010e0


	//----- nvinfo : EIATTR_CRS_STACK_SIZE
	.align		4
.L_116:
        /*0054*/ 	.byte	0x04, 0x1e
        /*0056*/ 	.short	(.L_118 - .L_117)
.L_117:
        /*0058*/ 	.word	0x00000000


	//----- nvinfo : EIATTR_CBANK_PARAM_SIZE
	.align		4
.L_118:
        /*005c*/ 	.byte	0x03, 0x19
        /*005e*/ 	.short	0x0014


	//----- nvinfo : EIATTR_PARAM_CBANK
	.align		4
        /*0060*/ 	.byte	0x04, 0x0a
        /*0062*/ 	.short	(.L_120 - .L_119)
	.align		4
.L_119:
        /*0064*/ 	.word	index@(.nv.constant0._Z21transcendental_kernelPKfPfi)
        /*0068*/ 	.short	0x0380
        /*006a*/ 	.short	0x0014


	//----- nvinfo : EIATTR_SW_WAR
	.align		4
.L_120:
        /*006c*/ 	.byte	0x04, 0x36
        /*006e*/ 	.short	(.L_122 - .L_121)
.L_121:
        /*0070*/ 	.word	0x00000008
.L_122:


//--------------------- .nv.callgraph             --------------------------
	.section	.nv.callgraph,"",@"SHT_CUDA_CALLGRAPH"
	.align	4
	.sectionentsize	8
	.align		4
        /*0000*/ 	.word	0x00000000
	.align		4
        /*0004*/ 	.word	0xffffffff
	.align		4
        /*0008*/ 	.word	0x00000000
	.align		4
        /*000c*/ 	.word	0xfffffffe
	.align		4
        /*0010*/ 	.word	0x00000000
	.align		4
        /*0014*/ 	.word	0xfffffffd
	.align		4
        /*0018*/ 	.word	0x00000000
	.align		4
        /*001c*/ 	.word	0xfffffffc


//--------------------- .nv.constant4             --------------------------
	.section	.nv.constant4,"a",@progbits
	.align	8
	.align		8
.nv.constant4:
        /*0000*/ 	.dword	__cudart_i2opi_f


//--------------------- .text._Z16variable_computeILi500EEvPKfPfi --------------------------
	.section	.text._Z16variable_computeILi500EEvPKfPfi,"ax",@progbits
	.align	128
        .global         _Z16variable_computeILi500EEvPKfPfi
        .type           _Z16variable_computeILi500EEvPKfPfi,@function
        .size           _Z16variable_computeILi500EEvPKfPfi,(.L_x_16 - _Z16variable_computeILi500EEvPKfPfi)
        .other          _Z16variable_computeILi500EEvPKfPfi,@"STO_CUDA_ENTRY STV_DEFAULT"
_Z16variable_computeILi500EEvPKfPfi:
.text._Z16variable_computeILi500EEvPKfPfi:
[----:B------:R-:W-:Y:S01]  /*0000*/  LDC R1, c[0x0][0x37c] ;  /* 0x0000df00ff017b82 */ /* 0x000fe20000000800 */
[----:B------:R-:W0:Y:S07]  /*0010*/  S2R R3, SR_TID.X ;  /* 0x0000000000037919 */ /* 0x000e2e0000002100 */
[----:B------:R-:W0:Y:S01]  /*0020*/  S2UR UR4, SR_CTAID.X ;  /* 0x00000000000479c3 */ /* 0x000e220000002500 */
[----:B------:R-:W1:Y:S07]  /*0030*/  LDCU UR5, c[0x0][0x390] ;  /* 0x00007200ff0577ac */ /* 0x000e6e0008000800 */
[----:B------:R-:W0:Y:S02]  /*0040*/  LDC R0, c[0x0][0x360] ;  /* 0x0000d800ff007b82 */ /* 0x000e240000000800 */
[----:B0-----:R-:W-:-:S05]  /*0050*/  IMAD R0, R0, UR4, R3 ;  /* 0x0000000400007c24 */ /* 0x001fca000f8e0203 */
[----:B-1----:R-:W-:-:S13]  /*0060*/  ISETP.GE.AND P0, PT, R0, UR5, PT ;  /* 0x0000000500007c0c */ /* 0x002fda000bf06270 */
[----:B------:R-:W-:Y:S05]  /*0070*/  @P0 EXIT ;  /* 0x000000000000094d */ /* 0x000fea0003800000 */
[----:B------:R-:W0:Y:S01]  /*0080*/  LDC.64 R4, c[0x0][0x380] ;  /* 0x0000e000ff047b82 */ /* 0x000e220000000a00 */
[----:B------:R-:W1:Y:S01]  /*0090*/  LDCU.64 UR4, c[0x0][0x358] ;  /* 0x00006b00ff0477ac */ /* 0x000e620008000a00 */
[----:B0-----:R-:W-:-:S06]  /*00a0*/  IMAD.WIDE R4, R0, 0x4, R4 ;  /* 0x0000000400047825 */ /* 0x001fcc00078e0204 */
[----:B-1----:R-:W2:Y:S01]  /*00b0*/  LDG.E R5, desc[UR4][R4.64] ;  /* 0x0000000404057981 */ /* 0x002ea2000c1e1900 */
[----:B------:R-:W-:-:S05]  /*00c0*/  HFMA2 R2, -RZ, RZ, 1.875, 5.0008296966552734375e-05 ;  /* 0x3f800347ff027431 */ /* 0x000fca00000001ff */
[-C--:B--2---:R-:W-:Y:S02]  /*00d0*/  FFMA R3, R5, R2.reuse, 9.9999997473787516356e-05 ;  /* 0x38d1b71705037423 */ /* 0x084fe40000000002 */
[----:B------:R-:W0:Y:S02]  /*00e0*/  LDC.64 R4, c[0x0][0x388] ;  /* 0x0000e200ff047b82 */ /* 0x000e240000000a00 */
[----:B------:R-:W-:-:S04]  /*00f0*/  FFMA R3, R3, R2, 9.9999997473787516356e-05 ;  /* 0x38d1b71703037423 */ /* 0x000fc80000000002 */
[----:B------:R-:W-:-:S04]  /*0100*/  FFMA R3, R3, R2, 9.9999997473787516356e-05 ;  /* 0x38d1b71703037423 */ /* 0x000fc80000000002 */
[----:B------:R-:W-:-:S04]  /*0110*/  FFMA R3, R3, R2, 9.9999997473787516356e-05 ;  /* 0x38d1b71703037423 */ /* 0x000fc80000000002 */
[----:B------:R-:W-:-:S04]  /*0120*/  FFMA R3, R3, R2, 9.9999997473787516356e-05 ;  /* 0x38d1b71703037423 */ /* 0x000fc80000000002 */
[----:B------:R-:W-:-:S04]  /*0130*/  FFMA R3, R3, R2, 9.9999997473787516356e-05 ;  /* 0x38d1b71703037423 */ /* 0x000fc80000000002 */
[----:B------:R-:W-:Y:S01]  /*0140*/  FFMA R3, R3, R2, 9.9999997473787516356e-05 ;  /* 0x38d1b71703037423 */ /* 0x000fe20000000002 */
[----:B0-----:R-:W-:-:S04]  /*0150*/  IMAD.WIDE R4, R0, 0x4, R4 ;  /* 0x0000000400047825 */ /* 0x001fc800078e0204 */
[----:B------:R-:W-:-:S04]  /*0160*/  FFMA R3, R3, R2, 9.9999997473787516356e-05 ;  /* 0x38d1b71703037423 */ /* 0x000fc80000000002 */
        /* <DEDUP_REMOVED lines=491> */
[----:B------:R-:W-:-:S05]  /*2020*/  FFMA R3, R3, R2, 9.9999997473787516356e-05 ;  /* 0x38d1b71703037423 */ /* 0x000fca0000000002 */
[----:B------:R-:W-:Y:S01]  /*2030*/  STG.E desc[UR4][R4.64], R3 ;  /* 0x0000000304007986 */ /* 0x000fe2000c101904 */
[----:B------:R-:W-:Y:S05]  /*2040*/  EXIT ;  /* 0x000000000000794d */ /* 0x000fea0003800000 */
.L_x_0:
[----:B------:R-:W-:-:S00]  /*2050*/  BRA `(.L_x_0) ;  /* 0xfffffffc00fc7947 */ /* 0x000fc0000383ffff */
[----:B------:R-:W-:-:S00]  /*2060*/  NOP ;  /* 0x0000000000007918 */ /* 0x000fc00000000000 */
        /* <DEDUP_REMOVED lines=9> */
.L_x_16:


//--------------------- .text._Z16variable_computeILi100EEvPKfPfi --------------------------
	.section	.text._Z16variable_computeILi100EEvPKfPfi,"ax",@progbits
	.align	128
        .global         _Z16variable_computeILi100EEvPKfPfi
        .type           _Z16variable_computeILi100EEvPKfPfi,@function
        .size           _Z16variable_computeILi100EEvPKfPfi,(.L_x_17 - _Z16variable_computeILi100EEvPKfPfi)
        .other          _Z16variable_computeILi100EEvPKfPfi,@"STO_CUDA_ENTRY STV_DEFAULT"
_Z16variable_computeILi100EEvPKfPfi:
.text._Z16variable_computeILi100EEvPKfPfi:
        /* <DEDUP_REMOVED lines=117> */
.L_x_1:
        /* <DEDUP_REMOVED lines=11> */
.L_x_17:


//--------------------- .text._Z16variable_computeILi50EEvPKfPfi --------------------------
	.section	.text._Z16variable_computeILi50EEvPKfPfi,"ax",@progbits
	.align	128
        .global         _Z16variable_computeILi50EEvPKfPfi
        .type           _Z16variable_computeILi50EEvPKfPfi,@function
        .size           _Z16variable_computeILi50EEvPKfPfi,(.L_x_18 - _Z16variable_computeILi50EEvPKfPfi)
        .other          _Z16variable_computeILi50EEvPKfPfi,@"STO_CUDA_ENTRY STV_DEFAULT"
_Z16variable_computeILi50EEvPKfPfi:
.text._Z16variable_computeILi50EEvPKfPfi:
        /* <DEDUP_REMOVED lines=67> */
.L_x_2:
        /* <DEDUP_REMOVED lines=13> */
.L_x_18:


//--------------------- .text._Z16variable_computeILi10EEvPKfPfi --------------------------
	.section	.text._Z16variable_computeILi10EEvPKfPfi,"ax",@progbits
	.align	128
        .global         _Z16variable_computeILi10EEvPKfPfi
        .type           _Z16variable_computeILi10EEvPKfPfi,@function
        .size           _Z16variable_computeILi10EEvPKfPfi,(.L_x_19 - _Z16variable_computeILi10EEvPKfPfi)
        .other          _Z16variable_computeILi10EEvPKfPfi,@"STO_CUDA_ENTRY STV_DEFAULT"
_Z16variable_computeILi10EEvPKfPfi:
.text._Z16variable_computeILi10EEvPKfPfi:
        /* <DEDUP_REMOVED lines=10> */
[----:B------:R-:W-:-:S06]  /*00a0*/  HFMA2 R9, -RZ, RZ, 1.875, 5.0008296966552734375e-05 ;  /* 0x3f800347ff097431 */ /* 0x000fcc00000001ff */
[----:B------:R-:W2:Y:S01]  /*00b0*/  LDC.64 R4, c[0x0][0x388] ;  /* 0x0000e200ff047b82 */ /* 0x000ea20000000a00 */
[----:B0-----:R-:W-:-:S06]  /*00c0*/  IMAD.WIDE R2, R7, 0x4, R2 ;  /* 0x0000000407027825 */ /* 0x001fcc00078e0202 */
[----:B-1----:R-:W3:Y:S02]  /*00d0*/  LDG.E R2, desc[UR4][R2.64] ;  /* 0x0000000402027981 */ /* 0x002ee4000c1e1900 */
[----:B---3--:R-:W-:Y:S01]  /*00e0*/  FFMA R0, R2, R9, 9.9999997473787516356e-05 ;  /* 0x38d1b71702007423 */ /* 0x008fe20000000009 */
[----:B--2---:R-:W-:-:S04]  /*00f0*/  IMAD.WIDE R2, R7, 0x4, R4 ;  /* 0x0000000407027825 */ /* 0x004fc800078e0204 */
        /* <DEDUP_REMOVED lines=11> */
.L_x_3:
        /* <DEDUP_REMOVED lines=13> */
.L_x_19:


//--------------------- .text._Z16variable_computeILi1EEvPKfPfi --------------------------
	.section	.text._Z16variable_computeILi1EEvPKfPfi,"ax",@progbits
	.align	128
        .global         _Z16variable_computeILi1EEvPKfPfi
        .type           _Z16variable_computeILi1EEvPKfPfi,@function
        .size           _Z16variable_computeILi1EEvPKfPfi,(.L_x_20 - _Z16variable_computeILi1EEvPKfPfi)
        .other          _Z16variable_computeILi1EEvPKfPfi,@"STO_CUDA_ENTRY STV_DEFAULT"
_Z16variable_computeILi1EEvPKfPfi:
.text._Z16variable_computeILi1EEvPKfPfi:
        /* <DEDUP_REMOVED lines=9> */
[----:B------:R-:W1:Y:S07]  /*0090*/  LDCU.64 UR4, c[0x0][0x358] ;  /* 0x00006b00ff0477ac */ /* 0x000e6e0008000a00 */
[----:B------:R-:W2:Y:S01]  /*00a0*/  LDC.64 R4, c[0x0][0x388] ;  /* 0x0000e200ff047b82 */ /* 0x000ea20000000a00 */
[----:B0-----:R-:W-:-:S06]  /*00b0*/  IMAD.WIDE R2, R7, 0x4, R2 ;  /* 0x0000000407027825 */ /* 0x001fcc00078e0202 */
[----:B-1----:R-:W3:Y:S01]  /*00c0*/  LDG.E R2, desc[UR4][R2.64] ;  /* 0x0000000402027981 */ /* 0x002ee2000c1e1900 */
[----:B------:R-:W-:Y:S02]  /*00d0*/  HFMA2 R9, -RZ, RZ, 1.875, 5.0008296966552734375e-05 ;  /* 0x3f800347ff097431 */ /* 0x000fe400000001ff */
[----:B--2---:R-:W-:-:S04]  /*00e0*/  IMAD.WIDE R4, R7, 0x4, R4 ;  /* 0x0000000407047825 */ /* 0x004fc800078e0204 */
[----:B---3--:R-:W-:-:S05]  /*00f0*/  FFMA R7, R2, R9, 9.9999997473787516356e-05 ;  /* 0x38d1b71702077423 */ /* 0x008fca0000000009 */
[----:B------:R-:W-:Y:S01]  /*0100*/  STG.E desc[UR4][R4.64], R7 ;  /* 0x0000000704007986 */ /* 0x000fe2000c101904 */
[----:B------:R-:W-:Y:S05]  /*0110*/  EXIT ;  /* 0x000000000000794d */ /* 0x000fea0003800000 */
.L_x_4:
        /* <DEDUP_REMOVED lines=14> */
.L_x_20:


//--------------------- .text._Z21transcendental_kernelPKfPfi --------------------------
	.section	.text._Z21transcendental_kernelPKfPfi,"ax",@progbits
	.align	128
        .global         _Z21transcendental_kernelPKfPfi
        .type           _Z21transcendental_kernelPKfPfi,@function
        .size           _Z21transcendental_kernelPKfPfi,(.L_x_21 - _Z21transcendental_kernelPKfPfi)
        .other          _Z21transcendental_kernelPKfPfi,@"STO_CUDA_ENTRY STV_DEFAULT"
_Z21transcendental_kernelPKfPfi:
.text._Z21transcendental_kernelPKfPfi:
        /* <DEDUP_REMOVED lines=10> */
[----:B0-----:R-:W-:-:S05]  /*00a0*/  IMAD.WIDE R8, R2, 0x4, R8 ;  /* 0x0000000402087825 */ /* 0x001fca00078e0208 */
[----:B-1----:R-:W2:Y:S01]  /*00b0*/  LDG.E R3, desc[UR6][R8.64] ;  /* 0x0000000608037981 */ /* 0x002ea2000c1e1900 */
[----:B------:R-:W-:Y:S01]  /*00c0*/  BSSY.RECONVERGENT B0, `(.L_x_5) ;  /* 0x000006d000007945 */ /* 0x000fe20003800200 */
[----:B--2---:R-:W-:-:S04]  /*00d0*/  FADD R3, R3, 0.10000000149011611938 ;  /* 0x3dcccccd03037421 */ /* 0x004fc80000000000 */
[C---:B------:R-:W-:Y:S01]  /*00e0*/  FMUL R0, R3.reuse, 0.63661974668502807617 ;  /* 0x3f22f98303007820 */ /* 0x040fe20000400000 */
[----:B------:R-:W-:-:S05]  /*00f0*/  FSETP.GE.AND P0, PT, |R3|, 105615, PT ;  /* 0x47ce47800300780b */ /* 0x000fca0003f06200 */
[----:B------:R-:W0:Y:S02]  /*0100*/  F2I.NTZ R0, R0 ;  /* 0x0000000000007305 */ /* 0x000e240000203100 */
[----:B0-----:R-:W-:Y:S01]  /*0110*/  I2FP.F32.S32 R4, R0 ;  /* 0x0000000000047245 */ /* 0x001fe20000201400 */
[----:B------:R-:W-:-:S04]  /*0120*/  IMAD.MOV.U32 R6, RZ, RZ, R0 ;  /* 0x000000ffff067224 */ /* 0x000fc800078e0000 */
[----:B------:R-:W-:-:S04]  /*0130*/  FFMA R5, R4, -1.5707962512969970703, R3 ;  /* 0xbfc90fda04057823 */ /* 0x000fc80000000003 */
[----:B------:R-:W-:-:S04]  /*0140*/  FFMA R5, R4, -7.5497894158615963534e-08, R5 ;  /* 0xb3a2216804057823 */ /* 0x000fc80000000005 */
[----:B------:R-:W-:Y:S01]  /*0150*/  FFMA R5, R4, -5.3903029534742383927e-15, R5 ;  /* 0xa7c234c504057823 */ /* 0x000fe20000000005 */
[----:B------:R-:W-:-:S03]  /*0160*/  P2R R4, PR, RZ, 0x1 ;  /* 0x00000001ff047803 */ /* 0x000fc60000000000 */
[----:B------:R-:W-:Y:S01]  /*0170*/  IMAD.MOV.U32 R10, RZ, RZ, R5 ;  /* 0x000000ffff0a7224 */ /* 0x000fe200078e0005 */
[----:B------:R-:W-:Y:S06]  /*0180*/  @!P0 BRA `(.L_x_6) ;  /* 0x0000000400808947 */ /* 0x000fec0003800000 */
[----:B------:R-:W-:-:S13]  /*0190*/  FSETP.NEU.AND P0, PT, |R3|, +INF , PT ;  /* 0x7f8000000300780b */ /* 0x000fda0003f0d200 */
[----:B------:R-:W-:Y:S01]  /*01a0*/  @!P0 FMUL R10, RZ, R3 ;  /* 0x00000003ff0a8220 */ /* 0x000fe20000400000 */
[----:B------:R-:W-:Y:S01]  /*01b0*/  @!P0 IMAD.MOV.U32 R0, RZ, RZ, RZ ;  /* 0x000000ffff008224 */ /* 0x000fe200078e00ff */
[----:B------:R-:W-:Y:S06]  /*01c0*/  @!P0 BRA `(.L_x_6) ;  /* 0x0000000400708947 */ /* 0x000fec0003800000 */
[----:B------:R-:W-:Y:S02]  /*01d0*/  IMAD.SHL.U32 R4, R3, 0x100, RZ ;  /* 0x0000010003047824 */ /* 0x000fe400078e00ff */
[----:B------:R-:W-:Y:S02]  /*01e0*/  HFMA2 R12, -RZ, RZ, 0, 0 ;  /* 0x00000000ff0c7431 */ /* 0x000fe400000001ff */
[----:B------:R-:W-:Y:S01]  /*01f0*/  IMAD.MOV.U32 R0, RZ, RZ, RZ ;  /* 0x000000ffff007224 */ /* 0x000fe200078e00ff */
[----:B------:R-:W0:Y:S01]  /*0200*/  LDCU.64 UR8, c[0x4][URZ] ;  /* 0x01000000ff0877ac */ /* 0x000e220008000a00 */
[----:B------:R-:W-:Y:S01]  /*0210*/  LOP3.LUT R7, R4, 0x80000000, RZ, 0xfc, !PT ;  /* 0x8000000004077812 */ /* 0x000fe200078efcff */
[----:B------:R-:W-:Y:S01]  /*0220*/  UMOV UR5, URZ ;  /* 0x000000ff00057c82 */ /* 0x000fe20008000000 */
[----:B------:R-:W-:-:S05]  /*0230*/  UMOV UR4, URZ ;  /* 0x000000ff00047c82 */ /* 0x000fca0008000000 */
.L_x_7:
[----:B0-----:R-:W-:Y:S02]  /*0240*/  IMAD.U32 R10, RZ, RZ, UR8 ;  /* 0x00000008ff0a7e24 */ /* 0x001fe4000f8e00ff */
[----:B------:R-:W-:-:S05]  /*0250*/  IMAD.U32 R11, RZ, RZ, UR9 ;  /* 0x00000009ff0b7e24 */ /* 0x000fca000f8e00ff */
[----:B------:R-:W2:Y:S01]  /*0260*/  LDG.E.CONSTANT R8, desc[UR6][R10.64] ;  /* 0x000000060a087981 */ /* 0x000ea2000c1e9900 */
[----:B------:R-:W-:Y:S01]  /*0270*/  UIADD3 UR4, UPT, UPT, UR4, 0x1, URZ ;  /* 0x0000000104047890 */ /* 0x000fe2000fffe0ff */
[C---:B------:R-:W-:Y:S01]  /*0280*/  ISETP.EQ.AND P0, PT, R12.reuse, RZ, PT ;  /* 0x000000ff0c00720c */ /* 0x040fe20003f02270 */
[----:B------:R-:W-:Y:S01]  /*0290*/  UIADD3 UR8, UP1, UPT, UR8, 0x4, URZ ;  /* 0x0000000408087890 */ /* 0x000fe2000ff3e0ff */
[C---:B------:R-:W-:Y:S01]  /*02a0*/  ISETP.EQ.AND P1, PT, R12.reuse, 0x4, PT ;  /* 0x000000040c00780c */ /* 0x040fe20003f22270 */
[----:B------:R-:W-:Y:S01]  /*02b0*/  UISETP.NE.AND UP0, UPT, UR4, 0x6, UPT ;  /* 0x000000060400788c */ /* 0x000fe2000bf05270 */
[C---:B------:R-:W-:Y:S01]  /*02c0*/  ISETP.EQ.AND P3, PT, R12.reuse, 0xc, PT ;  /* 0x0000000c0c00780c */ /* 0x040fe20003f62270 */
[----:B------:R-:W-:Y:S01]  /*02d0*/  UIADD3.X UR9, UPT, UPT, URZ, UR9, URZ, UP1, !UPT ;  /* 0x00000009ff097290 */ /* 0x000fe20008ffe4ff */
[C---:B------:R-:W-:Y:S02]  /*02e0*/  ISETP.EQ.AND P4, PT, R12.reuse, 0x10, PT ;  /* 0x000000100c00780c */ /* 0x040fe40003f82270 */
[----:B------:R-:W-:Y:S01]  /*02f0*/  ISETP.EQ.AND P5, PT, R12, 0x14, PT ;  /* 0x000000140c00780c */ /* 0x000fe20003fa2270 */
[----:B--2---:R-:W-:-:S03]  /*0300*/  IMAD.WIDE.U32 R8, R8, R7, RZ ;  /* 0x0000000708087225 */ /* 0x004fc600078e00ff */
[----:B------:R-:W-:-:S04]  /*0310*/  IADD3 R8, P2, PT, R8, R0, RZ ;  /* 0x0000000008087210 */ /* 0x000fc80007f5e0ff */
[----:B------:R-:W-:Y:S01]  /*0320*/  IADD3.X R0, PT, PT, R9, UR5, RZ, P2, !PT ;  /* 0x0000000509007c10 */ /* 0x000fe200097fe4ff */
[--C-:B------:R-:W-:Y:S01]  /*0330*/  @P0 IMAD.MOV.U32 R4, RZ, RZ, R8.reuse ;  /* 0x000000ffff040224 */ /* 0x100fe200078e0008 */
[C---:B------:R-:W-:Y:S01]  /*0340*/  ISETP.EQ.AND P2, PT, R12.reuse, 0x8, PT ;  /* 0x000000080c00780c */ /* 0x040fe20003f42270 */
[--C-:B------:R-:W-:Y:S02]  /*0350*/  @P1 IMAD.MOV.U32 R14, RZ, RZ, R8.reuse ;  /* 0x000000ffff0e1224 */ /* 0x100fe400078e0008 */
[--C-:B------:R-:W-:Y:S02]  /*0360*/  @P3 IMAD.MOV.U32 R16, RZ, RZ, R8.reuse ;  /* 0x000000ffff103224 */ /* 0x100fe400078e0008 */
[--C-:B------:R-:W-:Y:S02]  /*0370*/  @P4 IMAD.MOV.U32 R17, RZ, RZ, R8.reuse ;  /* 0x000000ffff114224 */ /* 0x100fe400078e0008 */
[----:B------:R-:W-:Y:S02]  /*0380*/  @P5 IMAD.MOV.U32 R18, RZ, RZ, R8 ;  /* 0x000000ffff125224 */ /* 0x000fe400078e0008 */
[----:B------:R-:W-:-:S04]  /*0390*/  VIADD R12, R12, 0x4 ;  /* 0x000000040c0c7836 */ /* 0x000fc80000000000 */
[----:B------:R-:W-:Y:S01]  /*03a0*/  @P2 MOV R15, R8 ;  /* 0x00000008000f2202 */ /* 0x000fe20000000f00 */
[----:B------:R-:W-:Y:S06]  /*03b0*/  BRA.U UP0, `(.L_x_7) ;  /* 0xfffffffd00a07547 */ /* 0x000fec000b83ffff */
[----:B------:R-:W-:Y:S01]  /*03c0*/  SHF.R.U32.HI R7, RZ, 0x17, R3 ;  /* 0x00000017ff077819 */ /* 0x000fe20000011603 */
[----:B------:R-:W-:Y:S03]  /*03d0*/  BSSY.RECONVERGENT B1, `(.L_x_8) ;  /* 0x0000029000017945 */ /* 0x000fe60003800200 */
[C---:B------:R-:W-:Y:S02]  /*03e0*/  LOP3.LUT R8, R7.reuse, 0xe0, RZ, 0xc0, !PT ;  /* 0x000000e007087812 */ /* 0x040fe400078ec0ff */
[----:B------:R-:W-:Y:S02]  /*03f0*/  LOP3.LUT P6, RZ, R7, 0x1f, RZ, 0xc0, !PT ;  /* 0x0000001f07ff7812 */ /* 0x000fe400078cc0ff */
[----:B------:R-:W-:-:S04]  /*0400*/  IADD3 R8, PT, PT, R8, -0x80, RZ ;  /* 0xffffff8008087810 */ /* 0x000fc80007ffe0ff */
[----:B------:R-:W-:-:S05]  /*0410*/  SHF.R.U32.HI R8, RZ, 0x5, R8 ;  /* 0x00000005ff087819 */ /* 0x000fca0000011608 */
[----:B------:R-:W-:-:S05]  /*0420*/  IMAD.U32 R10, R8, -0x4, RZ ;  /* 0xfffffffc080a7824 */ /* 0x000fca00078e00ff */
[C---:B------:R-:W-:Y:S02]  /*0430*/  ISETP.EQ.AND P3, PT, R10.reuse, -0x18, PT ;  /* 0xffffffe80a00780c */ /* 0x040fe40003f62270 */
[C---:B------:R-:W-:Y:S02]  /*0440*/  ISETP.EQ.AND P4, PT, R10.reuse, -0x14, PT ;  /* 0xffffffec0a00780c */ /* 0x040fe40003f82270 */
[C---:B------:R-:W-:Y:S02]  /*0450*/  ISETP.EQ.AND P0, PT, R10.reuse, -0x10, PT ;  /* 0xfffffff00a00780c */ /* 0x040fe40003f02270 */
[C---:B------:R-:W-:Y:S02]  /*0460*/  ISETP.EQ.AND P1, PT, R10.reuse, -0xc, PT ;  /* 0xfffffff40a00780c */ /* 0x040fe40003f22270 */
[C---:B------:R-:W-:Y:S02]  /*0470*/  ISETP.EQ.AND P2, PT, R10.reuse, -0x8, PT ;  /* 0xfffffff80a00780c */ /* 0x040fe40003f42270 */
[----:B------:R-:W-:-:S03]  /*0480*/  ISETP.EQ.AND P5, PT, R10, 0x4, PT ;  /* 0x000000040a00780c */ /* 0x000fc60003fa2270 */
[--C-:B------:R-:W-:Y:S01]  /*0490*/  @P3 IMAD.MOV.U32 R8, RZ, RZ, R4.reuse ;  /* 0x000000ffff083224 */ /* 0x100fe200078e0004 */
[C---:B------:R-:W-:Y:S01]  /*04a0*/  ISETP.EQ.AND P3, PT, R10.reuse, -0x4, PT ;  /* 0xfffffffc0a00780c */ /* 0x040fe20003f62270 */
[----:B------:R-:W-:Y:S02]  /*04b0*/  @P4 IMAD.MOV.U32 R9, RZ, RZ, R4 ;  /* 0x000000ffff094224 */ /* 0x000fe400078e0004 */
[----:B------:R-:W-:Y:S01]  /*04c0*/  @P4 IMAD.MOV.U32 R8, RZ, RZ, R14 ;  /* 0x000000ffff084224 */ /* 0x000fe200078e000e */
[----:B------:R-:W-:Y:S01]  /*04d0*/  ISETP.EQ.AND P4, PT, R10, RZ, PT ;  /* 0x000000ff0a00720c */ /* 0x000fe20003f82270 */
[--C-:B------:R-:W-:Y:S01]  /*04e0*/  @P0 IMAD.MOV.U32 R8, RZ, RZ, R15.reuse ;  /* 0x000000ffff080224 */ /* 0x100fe200078e000f */
[----:B------:R-:W-:Y:S01]  /*04f0*/  @P0 MOV R9, R14 ;  /* 0x0000000e00090202 */ /* 0x000fe20000000f00 */
[----:B------:R-:W-:Y:S01]  /*0500*/  @P1 IMAD.MOV.U32 R8, RZ, RZ, R16 ;  /* 0x000000ffff081224 */ /* 0x000fe200078e0010 */
[----:B------:R-:W-:Y:S01]  /*0510*/  @P2 MOV R8, R17 ;  /* 0x0000001100082202 */ /* 0x000fe20000000f00 */
[----:B------:R-:W-:-:S02]  /*0520*/  @P1 IMAD.MOV.U32 R9, RZ, RZ, R15 ;  /* 0x000000ffff091224 */ /* 0x000fc400078e000f */
[----:B------:R-:W-:Y:S02]  /*0530*/  @P2 IMAD.MOV.U32 R9, RZ, RZ, R16 ;  /* 0x000000ffff092224 */ /* 0x000fe400078e0010 */
[----:B------:R-:W-:Y:S02]  /*0540*/  @P3 IMAD.MOV.U32 R8, RZ, RZ, R18 ;  /* 0x000000ffff083224 */ /* 0x000fe400078e0012 */
[----:B------:R-:W-:Y:S02]  /*0550*/  @P3 IMAD.MOV.U32 R9, RZ, RZ, R17 ;  /* 0x000000ffff093224 */ /* 0x000fe400078e0011 */
[----:B------:R-:W-:Y:S02]  /*0560*/  @P4 IMAD.MOV.U32 R8, RZ, RZ, R0 ;  /* 0x000000ffff084224 */ /* 0x000fe400078e0000 */
[----:B------:R-:W-:Y:S01]  /*0570*/  @P4 IMAD.MOV.U32 R9, RZ, RZ, R18 ;  /* 0x000000ffff094224 */ /* 0x000fe200078e0012 */
[----:B------:R-:W-:Y:S01]  /*0580*/  @P5 MOV R9, R0 ;  /* 0x0000000000095202 */ /* 0x000fe20000000f00 */
[----:B------:R-:W-:Y:S01]  /*0590*/  IMAD.MOV.U32 R12, RZ, RZ, R8 ;  /* 0x000000ffff0c7224 */ /* 0x000fe200078e0008 */
[----:B------:R-:W-:Y:S06]  /*05a0*/  @!P6 BRA `(.L_x_9) ;  /* 0x00000000002ce947 */ /* 0x000fec0003800000 */
[----:B------:R-:W-:Y:S01]  /*05b0*/  @P0 IMAD.MOV.U32 R8, RZ, RZ, R4 ;  /* 0x000000ffff080224 */ /* 0x000fe200078e0004 */
[----:B------:R-:W-:Y:S01]  /*05c0*/  ISETP.EQ.AND P0, PT, R10, 0x8, PT ;  /* 0x000000080a00780c */ /* 0x000fe20003f02270 */
[----:B------:R-:W-:Y:S01]  /*05d0*/  @P1 IMAD.MOV.U32 R8, RZ, RZ, R14 ;  /* 0x000000ffff081224 */ /* 0x000fe200078e000e */
[----:B------:R-:W-:Y:S01]  /*05e0*/  LOP3.LUT R7, R7, 0x1f, RZ, 0xc0, !PT ;  /* 0x0000001f07077812 */ /* 0x000fe200078ec0ff */
[----:B------:R-:W-:Y:S01]  /*05f0*/  @P2 IMAD.MOV.U32 R8, RZ, RZ, R15 ;  /* 0x000000ffff082224 */ /* 0x000fe200078e000f */
[----:B------:R-:W-:Y:S01]  /*0600*/  @P3 MOV R8, R16 ;  /* 0x0000001000083202 */ /* 0x000fe20000000f00 */
[----:B------:R-:W-:Y:S01]  /*0610*/  @P4 IMAD.MOV.U32 R8, RZ, RZ, R17 ;  /* 0x000000ffff084224 */ /* 0x000fe200078e0011 */
[----:B------:R-:W-:Y:S01]  /*0620*/  SHF.L.W.U32.HI R12, R9, R7, R12 ;  /* 0x00000007090c7219 */ /* 0x000fe20000010e0c */
[----:B------:R-:W-:-:S06]  /*0630*/  @P5 IMAD.MOV.U32 R8, RZ, RZ, R18 ;  /* 0x000000ffff085224 */ /* 0x000fcc00078e0012 */
[----:B------:R-:W-:-:S05]  /*0640*/  @P0 IMAD.MOV.U32 R8, RZ, RZ, R0 ;  /* 0x000000ffff080224 */ /* 0x000fca00078e0000 */
[----:B------:R-:W-:-:S07]  /*0650*/  SHF.L.W.U32.HI R9, R8, R7, R9 ;  /* 0x0000000708097219 */ /* 0x000fce0000010e09 */
.L_x_9:
[----:B------:R-:W-:Y:S05]  /*0660*/  BSYNC.RECONVERGENT B1 ;  /* 0x0000000000017941 */ /* 0x000fea0003800200 */
.L_x_8:
[C---:B------:R-:W-:Y:S01]  /*0670*/  SHF.L.W.U32.HI R7, R9.reuse, 0x2, R12 ;  /* 0x0000000209077819 */ /* 0x040fe20000010e0c */
[----:B------:R-:W-:Y:S01]  /*0680*/  IMAD.SHL.U32 R9, R9, 0x4, RZ ;  /* 0x0000000409097824 */ /* 0x000fe200078e00ff */
[----:B------:R-:W-:Y:S01]  /*0690*/  UMOV UR4, 0x54442d19 ;  /* 0x54442d1900047882 */ /* 0x000fe20000000000 */
[----:B------:R-:W-:Y:S01]  /*06a0*/  UMOV UR5, 0x3bf921fb ;  /* 0x3bf921fb00057882 */ /* 0x000fe20000000000 */
[----:B------:R-:W-:Y:S02]  /*06b0*/  SHF.R.S32.HI R0, RZ, 0x1f, R7 ;  /* 0x0000001fff007819 */ /* 0x000fe40000011407 */
[----:B------:R-:W-:Y:S02]  /*06c0*/  ISETP.GE.AND P0, PT, R3, RZ, PT ;  /* 0x000000ff0300720c */ /* 0x000fe40003f06270 */
[C---:B------:R-:W-:Y:S02]  /*06d0*/  LOP3.LUT R10, R0.reuse, R9, RZ, 0x3c, !PT ;  /* 0x00000009000a7212 */ /* 0x040fe400078e3cff */
[----:B------:R-:W-:-:S02]  /*06e0*/  LOP3.LUT R11, R0, R7, RZ, 0x3c, !PT ;  /* 0x00000007000b7212 */ /* 0x000fc400078e3cff */
[----:B------:R-:W-:Y:S02]  /*06f0*/  SHF.R.U32.HI R0, RZ, 0x1e, R12 ;  /* 0x0000001eff007819 */ /* 0x000fe4000001160c */
[----:B------:R-:W0:Y:S01]  /*0700*/  I2F.F64.S64 R8, R10 ;  /* 0x0000000a00087312 */ /* 0x000e220000301c00 */
[C---:B------:R-:W-:Y:S02]  /*0710*/  LOP3.LUT R12, R7.reuse, R3, RZ, 0x3c, !PT ;  /* 0x00000003070c7212 */ /* 0x040fe400078e3cff */
[----:B------:R-:W-:Y:S02]  /*0720*/  LEA.HI R0, R7, R0, RZ, 0x1 ;  /* 0x0000000007007211 */ /* 0x000fe400078f08ff */
[----:B------:R-:W-:Y:S02]  /*0730*/  ISETP.GE.AND P1, PT, R12, RZ, PT ;  /* 0x000000ff0c00720c */ /* 0x000fe40003f26270 */
[----:B------:R-:W-:-:S05]  /*0740*/  IADD3 R7, PT, PT, -R0, RZ, RZ ;  /* 0x000000ff00077210 */ /* 0x000fca0007ffe1ff */
[----:B------:R-:W-:Y:S01]  /*0750*/  @!P0 IMAD.MOV.U32 R0, RZ, RZ, R7 ;  /* 0x000000ffff008224 */ /* 0x000fe200078e0007 */
[----:B0-----:R-:W-:-:S10]  /*0760*/  DMUL R8, R8, UR4 ;  /* 0x0000000408087c28 */ /* 0x001fd40008000000 */
[----:B------:R-:W0:Y:S02]  /*0770*/  F2F.F32.F64 R8, R8 ;  /* 0x0000000800087310 */ /* 0x000e240000301000 */
[----:B0-----:R-:W-:-:S07]  /*0780*/  FSEL R10, -R8, R8, !P1 ;  /* 0x00000008080a7208 */ /* 0x001fce0004800100 */
.L_x_6:
[----:B------:R-:W-:Y:S05]  /*0790*/  BSYNC.RECONVERGENT B0 ;  /* 0x0000000000007941 */ /* 0x000fea0003800200 */
.L_x_5:
[----:B------:R-:W-:Y:S01]  /*07a0*/  LOP3.LUT R11, R0, 0x1, RZ, 0xc0, !PT ;  /* 0x00000001000b7812 */ /* 0x000fe200078ec0ff */
[----:B------:R-:W-:Y:S02]  /*07b0*/  IMAD.MOV.U32 R7, RZ, RZ, 0x37cbac00 ;  /* 0x37cbac00ff077424 */ /* 0x000fe400078e00ff */
[----:B------:R-:W-:Y:S01]  /*07c0*/  FMUL R8, R10, R10 ;  /* 0x0000000a0a087220 */ /* 0x000fe20000400000 */
[----:B------:R-:W-:Y:S01]  /*07d0*/  IMAD.MOV.U32 R12, RZ, RZ, 0x3effffff ;  /* 0x3effffffff0c7424 */ /* 0x000fe200078e00ff */
[----:B------:R-:W-:Y:S01]  /*07e0*/  ISETP.NE.U32.AND P0, PT, R11, 0x1, PT ;  /* 0x000000010b00780c */ /* 0x000fe20003f05070 */
[----:B------:R-:W-:Y:S02]  /*07f0*/  IMAD.MOV.U32 R11, RZ, RZ, 0x3d2aaabb ;  /* 0x3d2aaabbff0b7424 */ /* 0x000fe400078e00ff */
[----:B------:R-:W-:Y:S01]  /*0800*/  FFMA R9, R8, R7, -0.0013887860113754868507 ;  /* 0xbab607ed08097423 */ /* 0x000fe20000000007 */
[----:B------:R-:W-:Y:S01]  /*0810*/  LOP3.LUT P1, RZ, R0, 0x2, RZ, 0xc0, !PT ;  /* 0x0000000200ff7812 */ /* 0x000fe2000782c0ff */
[----:B------:R-:W-:Y:S01]  /*0820*/  BSSY.RECONVERGENT B0, `(.L_x_10) ;  /* 0x000006b000007945 */ /* 0x000fe20003800200 */
[----:B------:R-:W-:-:S02]  /*0830*/  FSETP.GE.AND P2, PT, |R3|, 105615, PT ;  /* 0x47ce47800300780b */ /* 0x000fc40003f46200 */
[----:B------:R-:W-:Y:S02]  /*0840*/  FSEL R9, R9, -0.00019574658654164522886, !P0 ;  /* 0xb94d415309097808 */ /* 0x000fe40004000000 */
[----:B------:R-:W-:Y:S02]  /*0850*/  FSEL R11, R11, 0.0083327032625675201416, !P0 ;  /* 0x3c0885e40b0b7808 */ /* 0x000fe40004000000 */
[----:B------:R-:W-:Y:S02]  /*0860*/  FSEL R0, R10, 1, P0 ;  /* 0x3f8000000a007808 */ /* 0x000fe40000000000 */
[----:B------:R-:W-:Y:S01]  /*0870*/  FSEL R10, -R12, -0.16666662693023681641, !P0 ;  /* 0xbe2aaaa80c0a7808 */ /* 0x000fe20004000100 */
[C---:B------:R-:W-:Y:S02]  /*0880*/  FFMA R11, R8.reuse, R9, R11 ;  /* 0x00000009080b7223 */ /* 0x040fe4000000000b */
[C---:B------:R-:W-:Y:S02]  /*0890*/  FFMA R9, R8.reuse, R0, RZ ;  /* 0x0000000008097223 */ /* 0x040fe400000000ff */
[----:B------:R-:W-:-:S04]  /*08a0*/  FFMA R8, R8, R11, R10 ;  /* 0x0000000b08087223 */ /* 0x000fc8000000000a */
[----:B------:R-:W-:-:S04]  /*08b0*/  FFMA R8, R9, R8, R0 ;  /* 0x0000000809087223 */ /* 0x000fc80000000000 */
[----:B------:R-:W-:Y:S01]  /*08c0*/  @P1 FADD R8, RZ, -R8 ;  /* 0x80000008ff081221 */ /* 0x000fe20000000000 */
[----:B------:R-:W-:Y:S06]  /*08d0*/  @!P2 BRA `(.L_x_11) ;  /* 0x00000004007ca947 */ /* 0x000fec0003800000 */
[----:B------:R-:W-:-:S13]  /*08e0*/  FSETP.NEU.AND P0, PT, |R3|, +INF , PT ;  /* 0x7f8000000300780b */ /* 0x000fda0003f0d200 */
[----:B------:R-:W-:Y:S01]  /*08f0*/  @!P0 FMUL R5, RZ, R3 ;  /* 0x00000003ff058220 */ /* 0x000fe20000400000 */
[----:B------:R-:W-:Y:S01]  /*0900*/  @!P0 MOV R6, RZ ;  /* 0x000000ff00068202 */ /* 0x000fe20000000f00 */
[----:B------:R-:W-:Y:S06]  /*0910*/  @!P0 BRA `(.L_x_11) ;  /* 0x00000004006c8947 */ /* 0x000fec0003800000 */
[----:B------:R-:W-:Y:S01]  /*0920*/  IMAD.SHL.U32 R5, R3, 0x100, RZ ;  /* 0x0000010003057824 */ /* 0x000fe200078e00ff */
[----:B------:R-:W0:Y:S01]  /*0930*/  LDCU.64 UR8, c[0x4][URZ] ;  /* 0x01000000ff0877ac */ /* 0x000e220008000a00 */
[----:B------:R-:W-:Y:S02]  /*0940*/  IMAD.MOV.U32 R0, RZ, RZ, RZ ;  /* 0x000000ffff007224 */ /* 0x000fe400078e00ff */
[----:B------:R-:W-:Y:S01]  /*0950*/  IMAD.MOV.U32 R6, RZ, RZ, RZ ;  /* 0x000000ffff067224 */ /* 0x000fe200078e00ff */
[----:B------:R-:W-:Y:S01]  /*0960*/  LOP3.LUT R9, R5, 0x80000000, RZ, 0xfc, !PT ;  /* 0x8000000005097812 */ /* 0x000fe200078efcff */
[----:B------:R-:W-:Y:S01]  /*0970*/  UMOV UR5, URZ ;  /* 0x000000ff00057c82 */ /* 0x000fe20008000000 */
[----:B------:R-:W-:-:S05]  /*0980*/  UMOV UR4, URZ ;  /* 0x000000ff00047c82 */ /* 0x000fca0008000000 */
.L_x_12:
[----:B0-----:R-:W-:Y:S01]  /*0990*/  IMAD.U32 R12, RZ, RZ, UR8 ;  /* 0x00000008ff0c7e24 */ /* 0x001fe2000f8e00ff */
[----:B------:R-:W-:-:S05]  /*09a0*/  MOV R13, UR9 ;  /* 0x00000009000d7c02 */ /* 0x000fca0008000f00 */
        /* <DEDUP_REMOVED lines=9> */
[----:B------:R-:W-:-:S02]  /*0a40*/  ISETP.EQ.AND P4, PT, R6, 0x10, PT ;  /* 0x000000100600780c */ /* 0x000fc40003f82270 */
[C---:B------:R-:W-:Y:S01]  /*0a50*/  ISETP.EQ.AND P5, PT, R6.reuse, 0x14, PT ;  /* 0x000000140600780c */ /* 0x040fe20003fa2270 */
[----:B------:R-:W-:Y:S02]  /*0a60*/  VIADD R6, R6, 0x4 ;  /* 0x0000000406067836 */ /* 0x000fe40000000000 */
[----:B--2---:R-:W-:-:S03]  /*0a70*/  IMAD.WIDE.U32 R10, R10, R9, RZ ;  /* 0x000000090a0a7225 */ /* 0x004fc600078e00ff */
[----:B------:R-:W-:-:S04]  /*0a80*/  IADD3 R5, P6, PT, R10, R0, RZ ;  /* 0x000000000a057210 */ /* 0x000fc80007fde0ff */
[----:B------:R-:W-:Y:S01]  /*0a90*/  IADD3.X R0, PT, PT, R11, UR5, RZ, P6, !PT ;  /* 0x000000050b007c10 */ /* 0x000fe2000b7fe4ff */
[--C-:B------:R-:W-:Y:S01]  /*0aa0*/  @P0 IMAD.MOV.U32 R4, RZ, RZ, R5.reuse ;  /* 0x000000ffff040224 */ /* 0x100fe200078e0005 */
[----:B------:R-:W-:Y:S01]  /*0ab0*/  @P4 MOV R17, R5 ;  /* 0x0000000500114202 */ /* 0x000fe20000000f00 */
[--C-:B------:R-:W-:Y:S02]  /*0ac0*/  @P1 IMAD.MOV.U32 R14, RZ, RZ, R5.reuse ;  /* 0x000000ffff0e1224 */ /* 0x100fe400078e0005 */
[--C-:B------:R-:W-:Y:S02]  /*0ad0*/  @P2 IMAD.MOV.U32 R15, RZ, RZ, R5.reuse ;  /* 0x000000ffff0f2224 */ /* 0x100fe400078e0005 */
[--C-:B------:R-:W-:Y:S02]  /*0ae0*/  @P3 IMAD.MOV.U32 R16, RZ, RZ, R5.reuse ;  /* 0x000000ffff103224 */ /* 0x100fe400078e0005 */
[----:B------:R-:W-:Y:S01]  /*0af0*/  @P5 IMAD.MOV.U32 R18, RZ, RZ, R5 ;  /* 0x000000ffff125224 */ /* 0x000fe200078e0005 */
[----:B------:R-:W-:Y:S06]  /*0b00*/  BRA.U UP0, `(.L_x_12) ;  /* 0xfffffffd00a07547 */ /* 0x000fec000b83ffff */
[----:B------:R-:W-:Y:S01]  /*0b10*/  SHF.R.U32.HI R10, RZ, 0x17, R3 ;  /* 0x00000017ff0a7819 */ /* 0x000fe20000011603 */
[----:B------:R-:W-:Y:S03]  /*0b20*/  BSSY.RECONVERGENT B1, `(.L_x_13) ;  /* 0x0000028000017945 */ /* 0x000fe60003800200 */
[C---:B------:R-:W-:Y:S02]  /*0b30*/  LOP3.LUT R5, R10.reuse, 0xe0, RZ, 0xc0, !PT ;  /* 0x000000e00a057812 */ /* 0x040fe400078ec0ff */
[----:B------:R-:W-:-:S03]  /*0b40*/  LOP3.LUT P6, RZ, R10, 0x1f, RZ, 0xc0, !PT ;  /* 0x0000001f0aff7812 */ /* 0x000fc600078cc0ff */
[----:B------:R-:W-:-:S05]  /*0b50*/  VIADD R5, R5, 0xffffff80 ;  /* 0xffffff8005057836 */ /* 0x000fca0000000000 */
[----:B------:R-:W-:-:S05]  /*0b60*/  SHF.R.U32.HI R5, RZ, 0x5, R5 ;  /* 0x00000005ff057819 */ /* 0x000fca0000011605 */
[----:B------:R-:W-:-:S05]  /*0b70*/  IMAD.U32 R11, R5, -0x4, RZ ;  /* 0xfffffffc050b7824 */ /* 0x000fca00078e00ff */
[C---:B------:R-:W-:Y:S02]  /*0b80*/  ISETP.EQ.AND P3, PT, R11.reuse, -0x18, PT ;  /* 0xffffffe80b00780c */ /* 0x040fe40003f62270 */
[C---:B------:R-:W-:Y:S02]  /*0b90*/  ISETP.EQ.AND P4, PT, R11.reuse, -0x14, PT ;  /* 0xffffffec0b00780c */ /* 0x040fe40003f82270 */
[C---:B------:R-:W-:Y:S02]  /*0ba0*/  ISETP.EQ.AND P2, PT, R11.reuse, -0x10, PT ;  /* 0xfffffff00b00780c */ /* 0x040fe40003f42270 */
[C---:B------:R-:W-:Y:S02]  /*0bb0*/  ISETP.EQ.AND P1, PT, R11.reuse, -0xc, PT ;  /* 0xfffffff40b00780c */ /* 0x040fe40003f22270 */
[C---:B------:R-:W-:Y:S02]  /*0bc0*/  ISETP.EQ.AND P0, PT, R11.reuse, -0x8, PT ;  /* 0xfffffff80b00780c */ /* 0x040fe40003f02270 */
[----:B------:R-:W-:-:S03]  /*0bd0*/  ISETP.EQ.AND P5, PT, R11, RZ, PT ;  /* 0x000000ff0b00720c */ /* 0x000fc60003fa2270 */
[----:B------:R-:W-:Y:S02]  /*0be0*/  @P3 MOV R5, R4 ;  /* 0x0000000400053202 */ /* 0x000fe40000000f00 */
[C---:B------:R-:W-:Y:S01]  /*0bf0*/  ISETP.EQ.AND P3, PT, R11.reuse, -0x4, PT ;  /* 0xfffffffc0b00780c */ /* 0x040fe20003f62270 */
[----:B------:R-:W-:Y:S02]  /*0c00*/  @P4 IMAD.MOV.U32 R6, RZ, RZ, R4 ;  /* 0x000000ffff064224 */ /* 0x000fe400078e0004 */
[----:B------:R-:W-:Y:S01]  /*0c10*/  @P4 IMAD.MOV.U32 R5, RZ, RZ, R14 ;  /* 0x000000ffff054224 */ /* 0x000fe200078e000e */
[----:B------:R-:W-:Y:S01]  /*0c20*/  ISETP.EQ.AND P4, PT, R11, 0x4, PT ;  /* 0x000000040b00780c */ /* 0x000fe20003f82270 */
[----:B------:R-:W-:Y:S02]  /*0c30*/  @P2 IMAD.MOV.U32 R5, RZ, RZ, R15 ;  /* 0x000000ffff052224 */ /* 0x000fe400078e000f */
[----:B------:R-:W-:Y:S02]  /*0c40*/  @P1 IMAD.MOV.U32 R5, RZ, RZ, R16 ;  /* 0x000000ffff051224 */ /* 0x000fe400078e0010 */
[----:B------:R-:W-:-:S02]  /*0c50*/  @P0 IMAD.MOV.U32 R5, RZ, RZ, R17 ;  /* 0x000000ffff050224 */ /* 0x000fc400078e0011 */
[----:B------:R-:W-:Y:S01]  /*0c60*/  @P2 IMAD.MOV.U32 R6, RZ, RZ, R14 ;  /* 0x000000ffff062224 */ /* 0x000fe200078e000e */
[----:B------:R-:W-:Y:S01]  /*0c70*/  @P1 MOV R6, R15 ;  /* 0x0000000f00061202 */ /* 0x000fe20000000f00 */
[----:B------:R-:W-:Y:S01]  /*0c80*/  @P0 IMAD.MOV.U32 R6, RZ, RZ, R16 ;  /* 0x000000ffff060224 */ /* 0x000fe200078e0010 */
[----:B------:R-:W-:Y:S01]  /*0c90*/  @P3 MOV R5, R18 ;  /* 0x0000001200053202 */ /* 0x000fe20000000f00 */
[----:B------:R-:W-:Y:S02]  /*0ca0*/  @P5 IMAD.MOV.U32 R5, RZ, RZ, R0 ;  /* 0x000000ffff055224 */ /* 0x000fe400078e0000 */
[----:B------:R-:W-:Y:S02]  /*0cb0*/  @P3 IMAD.MOV.U32 R6, RZ, RZ, R17 ;  /* 0x000000ffff063224 */ /* 0x000fe400078e0011 */
[----:B------:R-:W-:Y:S02]  /*0cc0*/  @P5 IMAD.MOV.U32 R6, RZ, RZ, R18 ;  /* 0x000000ffff065224 */ /* 0x000fe400078e0012 */
[----:B------:R-:W-:-:S02]  /*0cd0*/  @P4 IMAD.MOV.U32 R6, RZ, RZ, R0 ;  /* 0x000000ffff064224 */ /* 0x000fc400078e0000 */
[----:B------:R-:W-:Y:S01]  /*0ce0*/  IMAD.MOV.U32 R9, RZ, RZ, R5 ;  /* 0x000000ffff097224 */ /* 0x000fe200078e0005 */
[----:B------:R-:W-:Y:S06]  /*0cf0*/  @!P6 BRA `(.L_x_14) ;  /* 0x000000000028e947 */ /* 0x000fec0003800000 */
[----:B------:R-:W-:Y:S01]  /*0d00*/  @P1 MOV R4, R14 ;  /* 0x0000000e00041202 */ /* 0x000fe20000000f00 */
[----:B------:R-:W-:Y:S01]  /*0d10*/  @P0 IMAD.MOV.U32 R4, RZ, RZ, R15 ;  /* 0x000000ffff040224 */ /* 0x000fe200078e000f */
[----:B------:R-:W-:Y:S01]  /*0d20*/  ISETP.EQ.AND P0, PT, R11, 0x8, PT ;  /* 0x000000080b00780c */ /* 0x000fe20003f02270 */
[----:B------:R-:W-:Y:S01]  /*0d30*/  @P3 IMAD.MOV.U32 R4, RZ, RZ, R16 ;  /* 0x000000ffff043224 */ /* 0x000fe200078e0010 */
[----:B------:R-:W-:Y:S01]  /*0d40*/  LOP3.LUT R5, R10, 0x1f, RZ, 0xc0, !PT ;  /* 0x0000001f0a057812 */ /* 0x000fe200078ec0ff */
[----:B------:R-:W-:Y:S01]  /*0d50*/  @P5 IMAD.MOV.U32 R4, RZ, RZ, R17 ;  /* 0x000000ffff045224 */ /* 0x000fe200078e0011 */
[----:B------:R-:W-:Y:S02]  /*0d60*/  @P4 MOV R4, R18 ;  /* 0x0000001200044202 */ /* 0x000fe40000000f00 */
[----:B------:R-:W-:-:S07]  /*0d70*/  SHF.L.W.U32.HI R9, R6, R5, R9 ;  /* 0x0000000506097219 */ /* 0x000fce0000010e09 */
[----:B------:R-:W-:-:S05]  /*0d80*/  @P0 IMAD.MOV.U32 R4, RZ, RZ, R0 ;  /* 0x000000ffff040224 */ /* 0x000fca00078e0000 */
[----:B------:R-:W-:-:S07]  /*0d90*/  SHF.L.W.U32.HI R6, R4, R5, R6 ;  /* 0x0000000504067219 */ /* 0x000fce0000010e06 */
.L_x_14:
[----:B------:R-:W-:Y:S05]  /*0da0*/  BSYNC.RECONVERGENT B1 ;  /* 0x0000000000017941 */ /* 0x000fea0003800200 */
.L_x_13:
[C-C-:B------:R-:W-:Y:S01]  /*0db0*/  SHF.L.W.U32.HI R0, R6.reuse, 0x2, R9.reuse ;  /* 0x0000000206007819 */ /* 0x140fe20000010e09 */
[----:B------:R-:W-:Y:S01]  /*0dc0*/  IMAD.SHL.U32 R4, R6, 0x4, RZ ;  /* 0x0000000406047824 */ /* 0x000fe200078e00ff */
[----:B------:R-:W-:Y:S01]  /*0dd0*/  UMOV UR4, 0x54442d19 ;  /* 0x54442d1900047882 */ /* 0x000fe20000000000 */
[----:B------:R-:W-:Y:S01]  /*0de0*/  UMOV UR5, 0x3bf921fb ;  /* 0x3bf921fb00057882 */ /* 0x000fe20000000000 */
[----:B------:R-:W-:Y:S02]  /*0df0*/  SHF.R.S32.HI R5, RZ, 0x1f, R0 ;  /* 0x0000001fff057819 */ /* 0x000fe40000011400 */
[----:B------:R-:W-:Y:S02]  /*0e00*/  SHF.R.U32.HI R6, RZ, 0x1e, R9 ;  /* 0x0000001eff067819 */ /* 0x000fe40000011609 */
[C---:B------:R-:W-:Y:S02]  /*0e10*/  LOP3.LUT R4, R5.reuse, R4, RZ, 0x3c, !PT ;  /* 0x0000000405047212 */ /* 0x040fe400078e3cff */
[----:B------:R-:W-:-:S02]  /*0e20*/  LOP3.LUT R5, R5, R0, RZ, 0x3c, !PT ;  /* 0x0000000005057212 */ /* 0x000fc400078e3cff */
[----:B------:R-:W-:Y:S02]  /*0e30*/  ISETP.GE.AND P1, PT, R3, RZ, PT ;  /* 0x000000ff0300720c */ /* 0x000fe40003f26270 */
[C---:B------:R-:W-:Y:S02]  /*0e40*/  LEA.HI R6, R0.reuse, R6, RZ, 0x1 ;  /* 0x0000000600067211 */ /* 0x040fe400078f08ff */
[----:B------:R-:W0:Y:S01]  /*0e50*/  I2F.F64.S64 R4, R4 ;  /* 0x0000000400047312 */ /* 0x000e220000301c00 */
[----:B------:R-:W-:Y:S02]  /*0e60*/  LOP3.LUT R9, R0, R3, RZ, 0x3c, !PT ;  /* 0x0000000300097212 */ /* 0x000fe400078e3cff */
[----:B------:R-:W-:Y:S02]  /*0e70*/  IMAD.MOV R0, RZ, RZ, -R6 ;  /* 0x000000ffff007224 */ /* 0x000fe400078e0a06 */
[----:B------:R-:W-:-:S04]  /*0e80*/  ISETP.GE.AND P0, PT, R9, RZ, PT ;  /* 0x000000ff0900720c */ /* 0x000fc80003f06270 */
[----:B------:R-:W-:Y:S01]  /*0e90*/  @!P1 MOV R6, R0 ;  /* 0x0000000000069202 */ /* 0x000fe20000000f00 */
[----:B0-----:R-:W-:-:S10]  /*0ea0*/  DMUL R10, R4, UR4 ;  /* 0x00000004040a7c28 */ /* 0x001fd40008000000 */
[----:B------:R-:W0:Y:S02]  /*0eb0*/  F2F.F32.F64 R10, R10 ;  /* 0x0000000a000a7310 */ /* 0x000e240000301000 */
[----:B0-----:R-:W-:-:S07]  /*0ec0*/  FSEL R5, -R10, R10, !P0 ;  /* 0x0000000a0a057208 */ /* 0x001fce0004000100 */
.L_x_11:
[----:B------:R-:W-:Y:S05]  /*0ed0*/  BSYNC.RECONVERGENT B0 ;  /* 0x0000000000007941 */ /* 0x000fea0003800200 */
.L_x_10:
[----:B------:R-:W-:Y:S02]  /*0ee0*/  IMAD.MOV.U32 R0, RZ, RZ, 0x3bbb989d ;  /* 0x3bbb989dff007424 */ /* 0x000fe400078e00ff */
[----:B------:R-:W-:Y:S01]  /*0ef0*/  FMUL R9, R3, -0.10000000149011611938 ;  /* 0xbdcccccd03097820 */ /* 0x000fe20000400000 */
[----:B------:R-:W-:Y:S01]  /*0f00*/  IMAD.MOV.U32 R11, RZ, RZ, 0x437c0000 ;  /* 0x437c0000ff0b7424 */ /* 0x000fe200078e00ff */
[C---:B------:R-:W-:Y:S01]  /*0f10*/  LOP3.LUT R4, R6.reuse, 0x1, RZ, 0xc0, !PT ;  /* 0x0000000106047812 */ /* 0x040fe200078ec0ff */
[----:B------:R-:W-:Y:S01]  /*0f20*/  FMUL R3, R5, R5 ;  /* 0x0000000505037220 */ /* 0x000fe20000400000 */
[----:B------:R-:W-:Y:S01]  /*0f30*/  FFMA.SAT R0, R9, R0, 0.5 ;  /* 0x3f00000009007423 */ /* 0x000fe20000002000 */
[----:B------:R-:W-:Y:S01]  /*0f40*/  IADD3 R6, PT, PT, R6, 0x1, RZ ;  /* 0x0000000106067810 */ /* 0x000fe20007ffe0ff */
[----:B------:R-:W-:Y:S01]  /*0f50*/  IMAD.MOV.U32 R13, RZ, RZ, 0x3e2aaaa8 ;  /* 0x3e2aaaa8ff0d7424 */ /* 0x000fe200078e00ff */
[----:B------:R-:W-:Y:S01]  /*0f60*/  ISETP.NE.U32.AND P0, PT, R4, 0x1, PT ;  /* 0x000000010400780c */ /* 0x000fe20003f05070 */
[----:B------:R-:W-:Y:S01]  /*0f70*/  FFMA.RM R11, R0, R11, 12582913 ;  /* 0x4b400001000b7423 */ /* 0x000fe2000000400b */
[----:B------:R-:W-:Y:S01]  /*0f80*/  FFMA R7, R3, R7, -0.0013887860113754868507 ;  /* 0xbab607ed03077423 */ /* 0x000fe20000000007 */
[----:B------:R-:W-:Y:S01]  /*0f90*/  IMAD.MOV.U32 R4, RZ, RZ, 0x3c0885e4 ;  /* 0x3c0885e4ff047424 */ /* 0x000fe200078e00ff */
[----:B------:R-:W-:Y:S01]  /*0fa0*/  LOP3.LUT P1, RZ, R6, 0x2, RZ, 0xc0, !PT ;  /* 0x0000000206ff7812 */ /* 0x000fe2000782c0ff */
[----:B------:R-:W-:-:S02]  /*0fb0*/  FADD R10, R11, -12583039 ;  /* 0xcb40007f0b0a7421 */ /* 0x000fc40000000000 */
[----:B------:R-:W-:Y:S02]  /*0fc0*/  FSEL R0, R7, -0.00019574658654164522886, P0 ;  /* 0xb94d415307007808 */ /* 0x000fe40000000000 */
[----:B------:R-:W-:Y:S01]  /*0fd0*/  FSEL R4, R4, 0.041666727513074874878, !P0 ;  /* 0x3d2aaabb04047808 */ /* 0x000fe20004000000 */
[----:B------:R-:W-:Y:S01]  /*0fe0*/  FFMA R12, R9, 1.4426950216293334961, -R10 ;  /* 0x3fb8aa3b090c7823 */ /* 0x000fe2000000080a */
[----:B------:R-:W0:Y:S01]  /*0ff0*/  LDC.64 R6, c[0x0][0x388] ;  /* 0x0000e200ff067b82 */ /* 0x000e220000000a00 */
[----:B------:R-:W-:Y:S02]  /*1000*/  FSEL R10, -R13, -0.4999999701976776123, !P0 ;  /* 0xbeffffff0d0a7808 */ /* 0x000fe40004000100 */
[----:B------:R-:W-:Y:S01]  /*1010*/  FFMA R12, R9, 1.925963033500011079e-08, R12 ;  /* 0x32a57060090c7823 */ /* 0x000fe2000000000c */
[----:B------:R-:W-:Y:S01]  /*1020*/  FFMA R4, R3, R0, R4 ;  /* 0x0000000003047223 */ /* 0x000fe20000000004 */
[----:B------:R-:W-:-:S03]  /*1030*/  FSEL R0, R5, 1, !P0 ;  /* 0x3f80000005007808 */ /* 0x000fc60004000000 */
[C---:B------:R-:W-:Y:S01]  /*1040*/  FFMA R4, R3.reuse, R4, R10 ;  /* 0x0000000403047223 */ /* 0x040fe2000000000a */
[----:B------:R-:W1:Y:S01]  /*1050*/  MUFU.EX2 R12, R12 ;  /* 0x0000000c000c7308 */ /* 0x000e620000000800 */
[----:B------:R-:W-:-:S04]  /*1060*/  FFMA R3, R3, R0, RZ ;  /* 0x0000000003037223 */ /* 0x000fc800000000ff */
[----:B------:R-:W-:Y:S01]  /*1070*/  FFMA R3, R3, R4, R0 ;  /* 0x0000000403037223 */ /* 0x000fe20000000000 */
[----:B------:R-:W-:-:S03]  /*1080*/  IMAD.SHL.U32 R0, R11, 0x800000, RZ ;  /* 0x008000000b007824 */ /* 0x000fc600078e00ff */
[----:B------:R-:W-:-:S04]  /*1090*/  @P1 FADD R3, RZ, -R3 ;  /* 0x80000003ff031221 */ /* 0x000fc80000000000 */
[----:B------:R-:W-:Y:S01]  /*10a0*/  FADD R3, R8, R3 ;  /* 0x0000000308037221 */ /* 0x000fe20000000000 */
[----:B0-----:R-:W-:-:S04]  /*10b0*/  IMAD.WIDE R6, R2, 0x4, R6 ;  /* 0x0000000402067825 */ /* 0x001fc800078e0206 */
[----:B-1----:R-:W-:-:S05]  /*10c0*/  FFMA R3, R0, R12, R3 ;  /* 0x0000000c00037223 */ /* 0x002fca0000000003 */
[----:B------:R-:W-:Y:S01]  /*10d0*/  STG.E desc[UR6][R6.64], R3 ;  /* 0x0000000306007986 */ /* 0x000fe2000c101906 */
[----:B------:R-:W-:Y:S05]  /*10e0*/  EXIT ;  /* 0x000000000000794d */ /* 0x000fea0003800000 */
.L_x_15:
        /* <DEDUP_REMOVED lines=9> */
.L_x_21:


//--------------------- .nv.global.init           --------------------------
	.section	.nv.global.init,"aw",@progbits
	.align	4
.nv.global.init:
	.type		__cudart_i2opi_f,@object
	.size		__cudart_i2opi_f,(.L_0 - __cudart_i2opi_f)
__cudart_i2opi_f:
        /*0000*/ 	.byte	0x41, 0x90, 0x43, 0x3c, 0x99, 0x95, 0x62, 0xdb, 0xc0, 0xdd, 0x34, 0xf5, 0xd1, 0x57, 0x27, 0xfc
        /*0010*/ 	.byte	0x29, 0x15, 0x44, 0x4e, 0x6e, 0x83, 0xf9, 0xa2
.L_0:


//--------------------- .nv.shared.reserved.0     --------------------------
	.section	.nv.shared.reserved.0,"aw",@nobits
	.weak		__nv_reservedSMEM_offset_0_alias
	.size		__nv_reservedSMEM_offset_0_alias, 0, 64
	.other		__nv_reservedSMEM_offset_0_alias,@"STO_CUDA_RESERVED_SHARED STV_DEFAULT"
__nv_reservedSMEM_offset_0_alias:
	.zero		0
	.zero		64


//--------------------- .nv.constant0._Z16variable_computeILi500EEvPKfPfi --------------------------
	.section	.nv.constant0._Z16variable_computeILi500EEvPKfPfi,"a",@progbits
	.sectionflags	@""
	.align	4
.nv.constant0._Z16variable_computeILi500EEvPKfPfi:
	.zero		916


//--------------------- .nv.constant0._Z16variable_computeILi100EEvPKfPfi --------------------------
	.section	.nv.constant0._Z16variable_computeILi100EEvPKfPfi,"a",@progbits
	.sectionflags	@""
	.align	4
.nv.constant0._Z16variable_computeILi100EEvPKfPfi:
	.zero		916


//--------------------- .nv.constant0._Z16variable_computeILi50EEvPKfPfi --------------------------
	.section	.nv.constant0._Z16variable_computeILi50EEvPKfPfi,"a",@progbits
	.sectionflags	@""
	.align	4
.nv.constant0._Z16variable_computeILi50EEvPKfPfi:
	.zero		916


//--------------------- .nv.constant0._Z16variable_computeILi10EEvPKfPfi --------------------------
	.section	.nv.constant0._Z16variable_computeILi10EEvPKfPfi,"a",@progbits
	.sectionflags	@""
	.align	4
.nv.constant0._Z16variable_computeILi10EEvPKfPfi:
	.zero		916


//--------------------- .nv.constant0._Z16variable_computeILi1EEvPKfPfi --------------------------
	.section	.nv.constant0._Z16variable_computeILi1EEvPKfPfi,"a",@progbits
	.sectionflags	@""
	.align	4
.nv.constant0._Z16variable_computeILi1EEvPKfPfi:
	.zero		916


//--------------------- .nv.constant0._Z21transcendental_kernelPKfPfi --------------------------
	.section	.nv.constant0._Z21transcendental_kernelPKfPfi,"a",@progbits
	.sectionflags	@""
	.align	4
.nv.constant0._Z21transcendental_kernelPKfPfi:
	.zero		916


//--------------------- SYMBOLS --------------------------

	.type		.nv.reservedSmem.offset0,@object
	.size		.nv.reservedSmem.offset0,0x4
